def matmul_kernel(
    a_ptr,
    b_ptr,
    c_ptr,
    M,
    N,
    K,
    stride_am,
    stride_ak,
    stride_bk,
    stride_bn,
    stride_cm,
    stride_cn,
    BLOCK_M: tl.constexpr,
    BLOCK_N: tl.constexpr,
    BLOCK_K: tl.constexpr,
    GROUP_M: tl.constexpr,
):
    pid = tl.program_id(axis=0)
    num_pid_m = tl.cdiv(M, BLOCK_M)
    num_pid_n = tl.cdiv(N, BLOCK_N)
    num_pid_in_group = GROUP_M * num_pid_n
    group_id = pid // num_pid_in_group
    first_pid_m = group_id * GROUP_M
    group_size_m = min(num_pid_m - first_pid_m, GROUP_M)
    pid_m = first_pid_m + ((pid % num_pid_in_group) % group_size_m)
    pid_n = (pid % num_pid_in_group) // group_size_m

    offs_am = (pid_m * BLOCK_M + tl.arange(0, BLOCK_M)) % M
    offs_bn = (pid_n * BLOCK_N + tl.arange(0, BLOCK_N)) % N
    offs_k = tl.arange(0, BLOCK_K)
    a_ptrs = a_ptr + offs_am[:, None] * stride_am + offs_k[None, :] * stride_ak
    b_ptrs = b_ptr + offs_k[:, None] * stride_bk + offs_bn[None, :] * stride_bn

    acc = tl.zeros((BLOCK_M, BLOCK_N), dtype=tl.float32)
    for kk in range(0, tl.cdiv(K, BLOCK_K)):
        a = tl.load(a_ptrs, mask=offs_k[None, :] < K - kk * BLOCK_K, other=0.0)
        b = tl.load(b_ptrs, mask=offs_k[:, None] < K - kk * BLOCK_K, other=0.0)
        acc = tl.dot(a, b, acc)
        a_ptrs += BLOCK_K * stride_ak
        b_ptrs += BLOCK_K * stride_bk

    c = acc.to(c_ptr.dtype.element_ty)
    offs_cm = pid_m * BLOCK_M + tl.arange(0, BLOCK_M)
    offs_cn = pid_n * BLOCK_N + tl.arange(0, BLOCK_N)
    c_ptrs = c_ptr + offs_cm[:, None] * stride_cm + offs_cn[None, :] * stride_cn
    mask = (offs_cm[:, None] < M) & (offs_cn[None, :] < N)
    tl.store(c_ptrs, c, mask=mask)

# config = {"BLOCK_K": 32, "BLOCK_M": 256, "BLOCK_N": 16, "GROUP_M": 8, "arch": "sm_80", "dtype": "bf16", "num_ctas": 1, "num_stages": 4, "num_warps": 8}
# arch = sm_80


// ===== COMPILED SASS (sm_80) =====

	.target	sm_80

	.elftype	@"ET_EXEC"


//--------------------- .note.nv.tkinfo           --------------------------
	.section	.note.nv.tkinfo,"",@"SHT_NOTE"
	.sectionflags	@"SHF_NOTE_NV_TKINFO"
	.tkinfo
        /*0018*/ 	.word	0x00000002
        /*0030*/ 	.string	""
        /*0030*/ 	.string	"ptxas"
        /*0030*/ 	.string	"Cuda compilation tools, release 13.0, V13.0.88"
        /*0030*/ 	.string	"Build cuda_13.0.r13.0/compiler.36424714_0"
        /*0030*/ 	.string	"-v  -suppress-debug-info  -lineinfo  -arch sm_80 "



//--------------------- .note.nv.cuinfo           --------------------------
	.section	.note.nv.cuinfo,"",@"SHT_NOTE"
	.sectionflags	@"SHF_NOTE_NV_CUINFO"
        /*0018*/ 	.short	0x0002
        /*001a*/ 	.short	0x0050
        /*001c*/ 	.short	0x0082
	.zero		2


//--------------------- .nv.info                  --------------------------
	.section	.nv.info,"",@"SHT_CUDA_INFO"
	.align	4


	//----- nvinfo : EIATTR_REGCOUNT
	.align		4
        /*0000*/ 	.byte	0x04, 0x2f
        /*0002*/ 	.short	(.L_1 - .L_0)
	.align		4
.L_0:
        /*0004*/ 	.word	index@(matmul_kernel)
        /*0008*/ 	.word	0x00000050


	//----- nvinfo : EIATTR_FRAME_SIZE
	.align		4
.L_1:
        /*000c*/ 	.byte	0x04, 0x11
        /*000e*/ 	.short	(.L_3 - .L_2)
	.align		4
.L_2:
        /*0010*/ 	.word	index@(matmul_kernel)
        /*0014*/ 	.word	0x00000000


	//----- nvinfo : EIATTR_MIN_STACK_SIZE
	.align		4
.L_3:
        /*0018*/ 	.byte	0x04, 0x12
        /*001a*/ 	.short	(.L_5 - .L_4)
	.align		4
.L_4:
        /*001c*/ 	.word	index@(matmul_kernel)
        /*0020*/ 	.word	0x00000000
.L_5:


//--------------------- .nv.info.matmul_kernel    --------------------------
	.section	.nv.info.matmul_kernel,"",@"SHT_CUDA_INFO"
	.sectionflags	@""
	.align	4


	//----- nvinfo : EIATTR_CUDA_API_VERSION
	.align		4
        /*0000*/ 	.byte	0x04, 0x37
        /*0002*/ 	.short	(.L_7 - .L_6)
.L_6:
        /*0004*/ 	.word	0x00000082


	//----- nvinfo : EIATTR_SW2861232_WAR
	.align		4
.L_7:
        /*0008*/ 	.byte	0x01, 0x35
	.zero		2


	//----- nvinfo : EIATTR_PARAM_CBANK
	.align		4
        /*000c*/ 	.byte	0x04, 0x0a
        /*000e*/ 	.short	(.L_9 - .L_8)
	.align		4
.L_8:
        /*0010*/ 	.word	index@(.nv.constant0.matmul_kernel)
        /*0014*/ 	.short	0x0160
        /*0016*/ 	.short	0x0050


	//----- nvinfo : EIATTR_CBANK_PARAM_SIZE
	.align		4
.L_9:
        /*0018*/ 	.byte	0x03, 0x19
        /*001a*/ 	.short	0x0050


	//----- nvinfo : EIATTR_KPARAM_INFO
	.align		4
        /*001c*/ 	.byte	0x04, 0x17
        /*001e*/ 	.short	(.L_11 - .L_10)
.L_10:
        /*0020*/ 	.word	0x00000000
        /*0024*/ 	.short	0x000d
        /*0026*/ 	.short	0x0048
        /*0028*/ 	.byte	0x00, 0xf4, 0x21, 0x00


	//----- nvinfo : EIATTR_KPARAM_INFO
	.align		4
.L_11:
        /*002c*/ 	.byte	0x04, 0x17
        /*002e*/ 	.short	(.L_13 - .L_12)
.L_12:
        /*0030*/ 	.word	0x00000000
        /*0034*/ 	.short	0x000c
        /*0036*/ 	.short	0x0040
        /*0038*/ 	.byte	0x00, 0xf4, 0x21, 0x00


	//----- nvinfo : EIATTR_KPARAM_INFO
	.align		4
.L_13:
        /*003c*/ 	.byte	0x04, 0x17
        /*003e*/ 	.short	(.L_15 - .L_14)
.L_14:
        /*0040*/ 	.word	0x00000000
        /*0044*/ 	.short	0x000b
        /*0046*/ 	.short	0x0038
        /*0048*/ 	.byte	0x00, 0xf0, 0x11, 0x00


	//----- nvinfo : EIATTR_KPARAM_INFO
	.align		4
.L_15:
        /*004c*/ 	.byte	0x04, 0x17
        /*004e*/ 	.short	(.L_17 - .L_16)
.L_16:
        /*0050*/ 	.word	0x00000000
        /*0054*/ 	.short	0x000a
        /*0056*/ 	.short	0x0034
        /*0058*/ 	.byte	0x00, 0xf0, 0x11, 0x00


	//----- nvinfo : EIATTR_KPARAM_INFO
	.align		4
.L_17:
        /*005c*/ 	.byte	0x04, 0x17
        /*005e*/ 	.short	(.L_19 - .L_18)
.L_18:
        /*0060*/ 	.word	0x00000000
        /*0064*/ 	.short	0x0009
        /*0066*/ 	.short	0x0030
        /*0068*/ 	.byte	0x00, 0xf0, 0x11, 0x00


	//----- nvinfo : EIATTR_KPARAM_INFO
	.align		4
.L_19:
        /*006c*/ 	.byte	0x04, 0x17
        /*006e*/ 	.short	(.L_21 - .L_20)
.L_20:
        /*0070*/ 	.word	0x00000000
        /*0074*/ 	.short	0x0008
        /*0076*/ 	.short	0x002c
        /*0078*/ 	.byte	0x00, 0xf0, 0x11, 0x00


	//----- nvinfo : EIATTR_KPARAM_INFO
	.align		4
.L_21:
        /*007c*/ 	.byte	0x04, 0x17
        /*007e*/ 	.short	(.L_23 - .L_22)
.L_22:
        /*0080*/ 	.word	0x00000000
        /*0084*/ 	.short	0x0007
        /*0086*/ 	.short	0x0028
        /*0088*/ 	.byte	0x00, 0xf0, 0x11, 0x00


	//----- nvinfo : EIATTR_KPARAM_INFO
	.align		4
.L_23:
        /*008c*/ 	.byte	0x04, 0x17
        /*008e*/ 	.short	(.L_25 - .L_24)
.L_24:
        /*0090*/ 	.word	0x00000000
        /*0094*/ 	.short	0x0006
        /*0096*/ 	.short	0x0024
        /*0098*/ 	.byte	0x00, 0xf0, 0x11, 0x00


	//----- nvinfo : EIATTR_KPARAM_INFO
	.align		4
.L_25:
        /*009c*/ 	.byte	0x04, 0x17
        /*009e*/ 	.short	(.L_27 - .L_26)
.L_26:
        /*00a0*/ 	.word	0x00000000
        /*00a4*/ 	.short	0x0005
        /*00a6*/ 	.short	0x0020
        /*00a8*/ 	.byte	0x00, 0xf0, 0x11, 0x00


	//----- nvinfo : EIATTR_KPARAM_INFO
	.align		4
.L_27:
        /*00ac*/ 	.byte	0x04, 0x17
        /*00ae*/ 	.short	(.L_29 - .L_28)
.L_28:
        /*00b0*/ 	.word	0x00000000
        /*00b4*/ 	.short	0x0004
        /*00b6*/ 	.short	0x001c
        /*00b8*/ 	.byte	0x00, 0xf0, 0x11, 0x00


	//----- nvinfo : EIATTR_KPARAM_INFO
	.align		4
.L_29:
        /*00bc*/ 	.byte	0x04, 0x17
        /*00be*/ 	.short	(.L_31 - .L_30)
.L_30:
        /*00c0*/ 	.word	0x00000000
        /*00c4*/ 	.short	0x0003
        /*00c6*/ 	.short	0x0018
        /*00c8*/ 	.byte	0x00, 0xf0, 0x11, 0x00


	//----- nvinfo : EIATTR_KPARAM_INFO
	.align		4
.L_31:
        /*00cc*/ 	.byte	0x04, 0x17
        /*00ce*/ 	.short	(.L_33 - .L_32)
.L_32:
        /*00d0*/ 	.word	0x00000000
        /*00d4*/ 	.short	0x0002
        /*00d6*/ 	.short	0x0010
        /*00d8*/ 	.byte	0x00, 0xf4, 0x21, 0x00


	//----- nvinfo : EIATTR_KPARAM_INFO
	.align		4
.L_33:
        /*00dc*/ 	.byte	0x04, 0x17
        /*00de*/ 	.short	(.L_35 - .L_34)
.L_34:
        /*00e0*/ 	.word	0x00000000
        /*00e4*/ 	.short	0x0001
        /*00e6*/ 	.short	0x0008
        /*00e8*/ 	.byte	0x00, 0xf4, 0x21, 0x00


	//----- nvinfo : EIATTR_KPARAM_INFO
	.align		4
.L_35:
        /*00ec*/ 	.byte	0x04, 0x17
        /*00ee*/ 	.short	(.L_37 - .L_36)
.L_36:
        /*00f0*/ 	.word	0x00000000
        /*00f4*/ 	.short	0x0000
        /*00f6*/ 	.short	0x0000
        /*00f8*/ 	.byte	0x00, 0xf4, 0x21, 0x00


	//----- nvinfo : EIATTR_MAXREG_COUNT
	.align		4
.L_37:
        /*00fc*/ 	.byte	0x03, 0x1b
        /*00fe*/ 	.short	0x00ff


	//----- nvinfo : EIATTR_NUM_BARRIERS
	.align		4
        /*0100*/ 	.byte	0x02, 0x4c
        /*0102*/ 	.byte	0x01
	.zero		1


	//----- nvinfo : EIATTR_MERCURY_ISA_VERSION
	.align		4
        /*0104*/ 	.byte	0x03, 0x5f
        /*0106*/ 	.short	0x0000


	//----- nvinfo : EIATTR_EXIT_INSTR_OFFSETS
	.align		4
        /*0108*/ 	.byte	0x04, 0x1c
        /*010a*/ 	.short	(.L_39 - .L_38)


	//   ....[0]....
.L_38:
        /*010c*/ 	.word	0x000024d0


	//   ....[1]....
        /*0110*/ 	.word	0x00002500


	//----- nvinfo : EIATTR_REQNTID
	.align		4
.L_39:
        /*0114*/ 	.byte	0x04, 0x10
        /*0116*/ 	.short	(.L_41 - .L_40)
.L_40:
        /*0118*/ 	.word	0x00000100
        /*011c*/ 	.word	0x00000001
        /*0120*/ 	.word	0x00000001
.L_41:


//--------------------- .nv.callgraph             --------------------------
	.section	.nv.callgraph,"",@"SHT_CUDA_CALLGRAPH"
	.align	4
	.sectionentsize	8
	.align		4
        /*0000*/ 	.word	0x00000000
	.align		4
        /*0004*/ 	.word	0xffffffff
	.align		4
        /*0008*/ 	.word	0x00000000
	.align		4
        /*000c*/ 	.word	0xfffffffe
	.align		4
        /*0010*/ 	.word	0x00000000
	.align		4
        /*0014*/ 	.word	0xfffffffd
	.align		4
        /*0018*/ 	.word	0x00000000
	.align		4
        /*001c*/ 	.word	0xfffffffc


//--------------------- .nv.rel.action            --------------------------
	.section	.nv.rel.action,"",@"SHT_CUDA_RELOCINFO"
	.align	8
	.sectionentsize	8
        /*0000*/ 	.byte	0x73, 0x00, 0x00, 0x00, 0x00, 0x00, 0x00, 0x00, 0x00, 0x00, 0x00, 0x11, 0x25, 0x00, 0x05, 0x36


//--------------------- .nv.constant0.matmul_kernel --------------------------
	.section	.nv.constant0.matmul_kernel,"a",@progbits
	.sectionflags	@""
	.align	4
.nv.constant0.matmul_kernel:
	.zero		432


//--------------------- .text.matmul_kernel       --------------------------
	.section	.text.matmul_kernel,"ax",@progbits
	.sectioninfo	@"SHI_REGISTERS=80"
	.align	128
        .global         matmul_kernel
        .type           matmul_kernel,@function
        .size           matmul_kernel,(.L_x_4 - matmul_kernel)
        .other          matmul_kernel,@"STO_CUDA_ENTRY STV_DEFAULT"
matmul_kernel:
.text.matmul_kernel:
[----:B------:R-:W-:Y:S02]  /*0000*/  IMAD.MOV.U32 R1, RZ, RZ, c[0x0][0x28] ;  /* 0x00000a00ff017624 */ /* 0x000fe400078e00ff */
[----:B------:R-:W-:Y:S01]  /*0010*/  IMAD.MOV.U32 R0, RZ, RZ, c[0x0][0x17c] ;  /* 0x00005f00ff007624 */ /* 0x000fe200078e00ff */
[----:B------:R-:W0:Y:S01]  /*0020*/  S2R R5, SR_CTAID.X ;  /* 0x0000000000057919 */ /* 0x000e220000002500 */
[----:B------:R-:W-:Y:S02]  /*0030*/  ULDC UR6, c[0x0][0x180] ;  /* 0x0000600000067ab9 */ /* 0x000fe40000000800 */
[----:B------:R-:W-:Y:S01]  /*0040*/  UIADD3 UR6, UR6, 0x1f, URZ ;  /* 0x0000001f06067890 */ /* 0x000fe2000fffe03f */
[----:B------:R-:W-:Y:S01]  /*0050*/  IADD3 R0, R0, 0xf, RZ ;  /* 0x0000000f00007810 */ /* 0x000fe20007ffe0ff */
[----:B------:R-:W-:Y:S02]  /*0060*/  ULDC.64 UR8, c[0x0][0x118] ;  /* 0x0000460000087ab9 */ /* 0x000fe40000000a00 */
[----:B------:R-:W-:Y:S01]  /*0070*/  UISETP.GT.AND UP0, UPT, UR6, 0x1f, UPT ;  /* 0x0000001f0600788c */ /* 0x000fe2000bf04270 */
[----:B------:R-:W-:-:S04]  /*0080*/  SHF.R.S32.HI R3, RZ, 0x1f, R0 ;  /* 0x0000001fff037819 */ /* 0x000fc80000011400 */
[----:B------:R-:W-:-:S04]  /*0090*/  LEA.HI R3, R3, R0, RZ, 0x4 ;  /* 0x0000000003037211 */ /* 0x000fc800078f20ff */
[----:B------:R-:W-:-:S05]  /*00a0*/  SHF.R.S32.HI R3, RZ, 0x4, R3 ;  /* 0x00000004ff037819 */ /* 0x000fca0000011403 */
[----:B------:R-:W-:Y:S01]  /*00b0*/  IMAD.SHL.U32 R4, R3, 0x8, RZ ;  /* 0x0000000803047824 */ /* 0x000fe200078e00ff */
[----:B0-----:R-:W-:-:S04]  /*00c0*/  IABS R8, R5 ;  /* 0x0000000500087213 */ /* 0x001fc80000000000 */
[-C--:B------:R-:W-:Y:S02]  /*00d0*/  IABS R7, R4.reuse ;  /* 0x0000000400077213 */ /* 0x080fe40000000000 */
[----:B------:R-:W-:Y:S02]  /*00e0*/  IABS R10, R4 ;  /* 0x00000004000a7213 */ /* 0x000fe40000000000 */
[----:B------:R-:W0:Y:S08]  /*00f0*/  I2F.RP R0, R7 ;  /* 0x0000000700007306 */ /* 0x000e300000209400 */
[----:B0-----:R-:W0:Y:S02]  /*0100*/  MUFU.RCP R0, R0 ;  /* 0x0000000000007308 */ /* 0x001e240000001000 */
[----:B0-----:R-:W-:Y:S01]  /*0110*/  IADD3 R2, R0, 0xffffffe, RZ ;  /* 0x0ffffffe00027810 */ /* 0x001fe20007ffe0ff */
[----:B------:R-:W-:-:S05]  /*0120*/  IMAD.MOV R0, RZ, RZ, -R10 ;  /* 0x000000ffff007224 */ /* 0x000fca00078e0a0a */
[----:B------:R0:W1:Y:S02]  /*0130*/  F2I.FTZ.U32.TRUNC.NTZ R3, R2 ;  /* 0x0000000200037305 */ /* 0x000064000021f000 */
[----:B0-----:R-:W-:Y:S02]  /*0140*/  IMAD.MOV.U32 R2, RZ, RZ, RZ ;  /* 0x000000ffff027224 */ /* 0x001fe400078e00ff */
[----:B-1----:R-:W-:-:S04]  /*0150*/  IMAD.MOV R6, RZ, RZ, -R3 ;  /* 0x000000ffff067224 */ /* 0x002fc800078e0a03 */
[----:B------:R-:W-:Y:S02]  /*0160*/  IMAD R9, R6, R7, RZ ;  /* 0x0000000706097224 */ /* 0x000fe400078e02ff */
[----:B------:R-:W-:Y:S02]  /*0170*/  IMAD.MOV.U32 R6, RZ, RZ, R8 ;  /* 0x000000ffff067224 */ /* 0x000fe400078e0008 */
[----:B------:R-:W-:-:S06]  /*0180*/  IMAD.HI.U32 R3, R3, R9, R2 ;  /* 0x0000000903037227 */ /* 0x000fcc00078e0002 */
[----:B------:R-:W-:-:S04]  /*0190*/  IMAD.HI.U32 R3, R3, R6, RZ ;  /* 0x0000000603037227 */ /* 0x000fc800078e00ff */
[----:B------:R-:W-:-:S05]  /*01a0*/  IMAD R0, R3, R0, R6 ;  /* 0x0000000003007224 */ /* 0x000fca00078e0206 */
[----:B------:R-:W-:-:S13]  /*01b0*/  ISETP.GT.U32.AND P1, PT, R7, R0, PT ;  /* 0x000000000700720c */ /* 0x000fda0003f24070 */
[----:B------:R-:W-:Y:S01]  /*01c0*/  @!P1 IMAD.IADD R0, R0, 0x1, -R7 ;  /* 0x0000000100009824 */ /* 0x000fe200078e0a07 */
[----:B------:R-:W-:Y:S02]  /*01d0*/  @!P1 IADD3 R3, R3, 0x1, RZ ;  /* 0x0000000103039810 */ /* 0x000fe40007ffe0ff */
[----:B------:R-:W-:Y:S02]  /*01e0*/  ISETP.NE.AND P1, PT, R4, RZ, PT ;  /* 0x000000ff0400720c */ /* 0x000fe40003f25270 */
[----:B------:R-:W-:Y:S02]  /*01f0*/  ISETP.GE.U32.AND P0, PT, R0, R7, PT ;  /* 0x000000070000720c */ /* 0x000fe40003f06070 */
[----:B------:R-:W-:-:S04]  /*0200*/  LOP3.LUT R0, R5, R4, RZ, 0x3c, !PT ;  /* 0x0000000405007212 */ /* 0x000fc800078e3cff */
[----:B------:R-:W-:Y:S01]  /*0210*/  ISETP.GE.AND P2, PT, R0, RZ, PT ;  /* 0x000000ff0000720c */ /* 0x000fe20003f46270 */
[----:B------:R-:W-:-:S05]  /*0220*/  IMAD.MOV.U32 R0, RZ, RZ, c[0x0][0x178] ;  /* 0x00005e00ff007624 */ /* 0x000fca00078e00ff */
[----:B------:R-:W-:Y:S02]  /*0230*/  IADD3 R0, R0, 0xff, RZ ;  /* 0x000000ff00007810 */ /* 0x000fe40007ffe0ff */
[----:B------:R-:W-:-:S05]  /*0240*/  @P0 IADD3 R3, R3, 0x1, RZ ;  /* 0x0000000103030810 */ /* 0x000fca0007ffe0ff */
[----:B------:R-:W-:Y:S01]  /*0250*/  IMAD.MOV.U32 R2, RZ, RZ, R3 ;  /* 0x000000ffff027224 */ /* 0x000fe200078e0003 */
[----:B------:R-:W-:-:S03]  /*0260*/  SHF.R.S32.HI R3, RZ, 0x1f, R0 ;  /* 0x0000001fff037819 */ /* 0x000fc60000011400 */
[----:B------:R-:W-:Y:S01]  /*0270*/  @!P2 IMAD.MOV R2, RZ, RZ, -R2 ;  /* 0x000000ffff02a224 */ /* 0x000fe200078e0a02 */
[----:B------:R-:W-:Y:S02]  /*0280*/  @!P1 LOP3.LUT R2, RZ, R4, RZ, 0x33, !PT ;  /* 0x00000004ff029212 */ /* 0x000fe400078e33ff */
[----:B------:R-:W-:-:S03]  /*0290*/  LEA.HI R3, R3, R0, RZ, 0x8 ;  /* 0x0000000003037211 */ /* 0x000fc600078f40ff */
[----:B------:R-:W-:Y:S02]  /*02a0*/  IMAD.SHL.U32 R6, R2, 0x8, RZ ;  /* 0x0000000802067824 */ /* 0x000fe400078e00ff */
[----:B------:R-:W-:-:S03]  /*02b0*/  IMAD.MOV R2, RZ, RZ, -R2 ;  /* 0x000000ffff027224 */ /* 0x000fc600078e0a02 */
[----:B------:R-:W-:Y:S01]  /*02c0*/  LEA.HI.SX32 R3, R3, -R6, 0x18 ;  /* 0x8000000603037211 */ /* 0x000fe200078fc2ff */
[----:B------:R-:W-:-:S03]  /*02d0*/  IMAD R8, R4, R2, R5 ;  /* 0x0000000204087224 */ /* 0x000fc600078e0205 */
[----:B------:R-:W-:-:S04]  /*02e0*/  IMNMX R11, R3, 0x8, PT ;  /* 0x00000008030b7817 */ /* 0x000fc80003800200 */
[-C--:B------:R-:W-:Y:S02]  /*02f0*/  IABS R7, R11.reuse ;  /* 0x0000000b00077213 */ /* 0x080fe40000000000 */
[----:B------:R-:W-:Y:S02]  /*0300*/  IABS R4, R11 ;  /* 0x0000000b00047213 */ /* 0x000fe40000000000 */
[----:B------:R-:W0:Y:S08]  /*0310*/  I2F.RP R0, R7 ;  /* 0x0000000700007306 */ /* 0x000e300000209400 */
[----:B0-----:R-:W0:Y:S02]  /*0320*/  MUFU.RCP R0, R0 ;  /* 0x0000000000007308 */ /* 0x001e240000001000 */
[----:B0-----:R-:W-:Y:S01]  /*0330*/  IADD3 R3, R0, 0xffffffe, RZ ;  /* 0x0ffffffe00037810 */ /* 0x001fe20007ffe0ff */
[----:B------:R-:W-:-:S05]  /*0340*/  IMAD.MOV R0, RZ, RZ, -R4 ;  /* 0x000000ffff007224 */ /* 0x000fca00078e0a04 */
[----:B------:R-:W0:Y:S02]  /*0350*/  F2I.FTZ.U32.TRUNC.NTZ R3, R3 ;  /* 0x0000000300037305 */ /* 0x000e24000021f000 */
[----:B0-----:R-:W-:-:S04]  /*0360*/  IMAD.MOV R9, RZ, RZ, -R3 ;  /* 0x000000ffff097224 */ /* 0x001fc800078e0a03 */
[----:B------:R-:W-:Y:S01]  /*0370*/  IMAD.MOV.U32 R2, RZ, RZ, R9 ;  /* 0x000000ffff027224 */ /* 0x000fe200078e0009 */
[----:B------:R-:W-:-:S03]  /*0380*/  IABS R9, R8 ;  /* 0x0000000800097213 */ /* 0x000fc60000000000 */
[----:B------:R-:W-:Y:S02]  /*0390*/  IMAD R5, R2, R7, RZ ;  /* 0x0000000702057224 */ /* 0x000fe400078e02ff */
[----:B------:R-:W-:-:S04]  /*03a0*/  IMAD.MOV.U32 R2, RZ, RZ, RZ ;  /* 0x000000ffff027224 */ /* 0x000fc800078e00ff */
        /* <DEDUP_REMOVED lines=9> */
[----:B------:R-:W-:Y:S02]  /*0440*/  ISETP.GE.AND P2, PT, R0, RZ, PT ;  /* 0x000000ff0000720c */ /* 0x000fe40003f46270 */
[----:B------:R-:W0:Y:S05]  /*0450*/  S2R R0, SR_TID.X ;  /* 0x0000000000007919 */ /* 0x000e2a0000002100 */
[----:B------:R-:W-:Y:S02]  /*0460*/  @P0 IADD3 R2, R2, 0x1, RZ ;  /* 0x0000000102020810 */ /* 0x000fe40007ffe0ff */
[----:B------:R-:W-:-:S03]  /*0470*/  PLOP3.LUT P0, PT, PT, PT, UP0, 0x80, 0x0 ;  /* 0x000000000000781c */ /* 0x000fc60003f0f008 */
[----:B------:R-:W-:-:S04]  /*0480*/  IMAD.MOV.U32 R4, RZ, RZ, R2 ;  /* 0x000000ffff047224 */ /* 0x000fc800078e0002 */
[----:B------:R-:W-:Y:S01]  /*0490*/  @!P2 IMAD.MOV R4, RZ, RZ, -R4 ;  /* 0x000000ffff04a224 */ /* 0x000fe200078e0a04 */
[----:B------:R-:W-:-:S05]  /*04a0*/  @!P1 LOP3.LUT R4, RZ, R11, RZ, 0x33, !PT ;  /* 0x0000000bff049212 */ /* 0x000fca00078e33ff */
[----:B------:R-:W-:Y:S02]  /*04b0*/  IMAD.MOV R2, RZ, RZ, -R4 ;  /* 0x000000ffff027224 */ /* 0x000fe400078e0a04 */
[----:B------:R-:W-:Y:S02]  /*04c0*/  IMAD.SHL.U32 R4, R4, 0x10, RZ ;  /* 0x0000001004047824 */ /* 0x000fe400078e00ff */
[----:B------:R-:W-:Y:S01]  /*04d0*/  IMAD R2, R11, R2, R8 ;  /* 0x000000020b027224 */ /* 0x000fe200078e0208 */
[C---:B0-----:R-:W-:Y:S02]  /*04e0*/  LOP3.LUT R10, R0.reuse, 0xff, RZ, 0xc0, !PT ;  /* 0x000000ff000a7812 */ /* 0x041fe400078ec0ff */
[----:B------:R-:W-:Y:S01]  /*04f0*/  LOP3.LUT R3, R0, 0xe0, RZ, 0xc0, !PT ;  /* 0x000000e000037812 */ /* 0x000fe200078ec0ff */
[----:B------:R-:W-:Y:S02]  /*0500*/  IMAD.IADD R5, R6, 0x1, R2 ;  /* 0x0000000106057824 */ /* 0x000fe400078e0202 */
[----:B------:R-:W-:-:S02]  /*0510*/  IMAD.MOV.U32 R2, RZ, RZ, c[0x0][0x180] ;  /* 0x00006000ff027624 */ /* 0x000fc400078e00ff */
[----:B------:R-:W-:Y:S01]  /*0520*/  IMAD R5, R5, 0x100, R10 ;  /* 0x0000010005057824 */ /* 0x000fe200078e020a */
[----:B------:R-:W-:Y:S05]  /*0530*/  @P0 BRA `(.L_x_0) ;  /* 0x0000006000000947 */ /* 0x000fea0003800000 */
[----:B------:R-:W-:Y:S01]  /*0540*/  IMAD.SHL.U32 R6, R0, 0x8, RZ ;  /* 0x0000000800067824 */ /* 0x000fe200078e00ff */
[----:B------:R-:W-:Y:S01]  /*0550*/  CS2R R36, SRZ ;  /* 0x0000000000247805 */ /* 0x000fe2000001ff00 */
[----:B------:R-:W-:Y:S01]  /*0560*/  CS2R R28, SRZ ;  /* 0x00000000001c7805 */ /* 0x000fe2000001ff00 */
[----:B------:R-:W-:Y:S01]  /*0570*/  CS2R R38, SRZ ;  /* 0x0000000000267805 */ /* 0x000fe2000001ff00 */
[----:B------:R-:W-:Y:S01]  /*0580*/  CS2R R30, SRZ ;  /* 0x00000000001e7805 */ /* 0x000fe2000001ff00 */
[----:B------:R-:W-:Y:S05]  /*0590*/  BRA `(.L_x_1) ;  /* 0x0000170000007947 */ /* 0x000fea0003800000 */
.L_x_0:
[----:B------:R-:W-:Y:S01]  /*05a0*/  IABS R15, c[0x0][0x17c] ;  /* 0x00005f00000f7a13 */ /* 0x000fe20000000000 */
[----:B------:R-:W-:Y:S01]  /*05b0*/  ULDC.64 UR4, c[0x0][0x188] ;  /* 0x0000620000047ab9 */ /* 0x000fe20000000a00 */
[----:B------:R-:W-:Y:S01]  /*05c0*/  IABS R18, c[0x0][0x178] ;  /* 0x00005e0000127a13 */ /* 0x000fe20000000000 */
[----:B------:R-:W-:Y:S01]  /*05d0*/  USHF.L.U32 UR7, UR5, 0x5, URZ ;  /* 0x0000000505077899 */ /* 0x000fe2000800063f */
[----:B------:R-:W0:Y:S01]  /*05e0*/  I2F.RP R11, R15 ;  /* 0x0000000f000b7306 */ /* 0x000e220000209400 */
[----:B------:R-:W-:Y:S01]  /*05f0*/  LOP3.LUT R51, R0, 0x1f, RZ, 0xc0, !PT ;  /* 0x0000001f00337812 */ /* 0x000fe200078ec0ff */
[----:B------:R-:W-:Y:S01]  /*0600*/  USHF.L.U32 UR39, UR4, 0x5, URZ ;  /* 0x0000000504277899 */ /* 0x000fe2000800063f */
[----:B------:R-:W-:Y:S01]  /*0610*/  IMAD.SHL.U32 R49, R10, 0x2, RZ ;  /* 0x000000020a317824 */ /* 0x000fe200078e00ff */
[----:B------:R-:W-:Y:S01]  /*0620*/  UIMAD UR10, UR4, 0x1f, URZ ;  /* 0x0000001f040a78a4 */ /* 0x000fe2000f8e023f */
[----:B------:R-:W-:Y:S01]  /*0630*/  SHF.R.U32.HI R54, RZ, 0x2, R0 ;  /* 0x00000002ff367819 */ /* 0x000fe20000011600 */
[----:B------:R-:W-:Y:S01]  /*0640*/  IMAD R65, R51, c[0x0][0x18c], RZ ;  /* 0x0000630033417a24 */ /* 0x000fe200078e02ff */
[----:B------:R-:W-:Y:S01]  /*0650*/  UIMAD UR11, UR4, 0x1e, URZ ;  /* 0x0000001e040b78a4 */ /* 0x000fe2000f8e023f */
[----:B------:R-:W1:Y:S01]  /*0660*/  I2F.RP R12, R18 ;  /* 0x00000012000c7306 */ /* 0x000e620000209400 */
[----:B------:R-:W-:Y:S01]  /*0670*/  UIMAD UR12, UR4, 0x1d, URZ ;  /* 0x0000001d040c78a4 */ /* 0x000fe2000f8e023f */
[----:B------:R-:W-:Y:S01]  /*0680*/  CS2R R40, SRZ ;  /* 0x0000000000287805 */ /* 0x000fe2000001ff00 */
[----:B------:R-:W-:Y:S01]  /*0690*/  UIMAD UR13, UR4, 0x1c, URZ ;  /* 0x0000001c040d78a4 */ /* 0x000fe2000f8e023f */
[----:B------:R-:W-:Y:S01]  /*06a0*/  CS2R R42, SRZ ;  /* 0x00000000002a7805 */ /* 0x000fe2000001ff00 */
[----:B------:R-:W-:Y:S01]  /*06b0*/  UIMAD UR14, UR4, 0x1b, URZ ;  /* 0x0000001b040e78a4 */ /* 0x000fe2000f8e023f */
[----:B------:R-:W-:Y:S01]  /*06c0*/  CS2R R36, SRZ ;  /* 0x0000000000247805 */ /* 0x000fe2000001ff00 */
[----:B------:R-:W-:Y:S01]  /*06d0*/  UIMAD UR15, UR4, 0x1a, URZ ;  /* 0x0000001a040f78a4 */ /* 0x000fe2000f8e023f */
[----:B0-----:R-:W0:Y:S01]  /*06e0*/  MUFU.RCP R11, R11 ;  /* 0x0000000b000b7308 */ /* 0x001e220000001000 */
[----:B------:R-:W-:Y:S01]  /*06f0*/  UIMAD UR16, UR4, 0x19, URZ ;  /* 0x00000019041078a4 */ /* 0x000fe2000f8e023f */
[----:B------:R-:W-:Y:S01]  /*0700*/  CS2R R38, SRZ ;  /* 0x0000000000267805 */ /* 0x000fe2000001ff00 */
[----:B------:R-:W-:Y:S01]  /*0710*/  UIMAD UR17, UR4, 0x18, URZ ;  /* 0x00000018041178a4 */ /* 0x000fe2000f8e023f */
[----:B------:R-:W-:Y:S01]  /*0720*/  CS2R R32, SRZ ;  /* 0x0000000000207805 */ /* 0x000fe2000001ff00 */
[----:B------:R-:W-:Y:S01]  /*0730*/  UIMAD UR18, UR4, 0x17, URZ ;  /* 0x00000017041278a4 */ /* 0x000fe2000f8e023f */
[----:B------:R-:W-:Y:S01]  /*0740*/  CS2R R34, SRZ ;  /* 0x0000000000227805 */ /* 0x000fe2000001ff00 */
[----:B------:R-:W-:Y:S01]  /*0750*/  UIMAD UR19, UR4, 0x16, URZ ;  /* 0x00000016041378a4 */ /* 0x000fe2000f8e023f */
[----:B-1----:R-:W1:Y:S01]  /*0760*/  MUFU.RCP R12, R12 ;  /* 0x0000000c000c7308 */ /* 0x002e620000001000 */
[----:B------:R-:W-:Y:S01]  /*0770*/  UIMAD UR20, UR4, 0x15, URZ ;  /* 0x00000015041478a4 */ /* 0x000fe2000f8e023f */
[----:B------:R-:W-:Y:S01]  /*0780*/  CS2R R28, SRZ ;  /* 0x00000000001c7805 */ /* 0x000fe2000001ff00 */
[----:B------:R-:W-:Y:S01]  /*0790*/  UIMAD UR21, UR4, 0x14, URZ ;  /* 0x00000014041578a4 */ /* 0x000fe2000f8e023f */
[----:B------:R-:W-:Y:S01]  /*07a0*/  CS2R R30, SRZ ;  /* 0x00000000001e7805 */ /* 0x000fe2000001ff00 */
[----:B------:R-:W-:Y:S01]  /*07b0*/  UIMAD UR22, UR4, 0x13, URZ ;  /* 0x00000013041678a4 */ /* 0x000fe2000f8e023f */
[----:B------:R-:W-:Y:S01]  /*07c0*/  LOP3.LUT R54, R49, 0x30, R54, 0x78, !PT ;  /* 0x0000003031367812 */ /* 0x000fe200078e7836 */
[----:B------:R-:W-:Y:S01]  /*07d0*/  UIMAD UR23, UR4, 0x12, URZ ;  /* 0x00000012041778a4 */ /* 0x000fe2000f8e023f */
[----:B0-----:R-:W-:Y:S01]  /*07e0*/  IADD3 R6, R11, 0xffffffe, RZ ;  /* 0x0ffffffe0b067810 */ /* 0x001fe20007ffe0ff */
[----:B------:R-:W-:Y:S01]  /*07f0*/  UIMAD UR24, UR4, 0x11, URZ ;  /* 0x00000011041878a4 */ /* 0x000fe2000f8e023f */
[C---:B------:R-:W-:Y:S01]  /*0800*/  LOP3.LUT R55, R49.reuse, 0x10, RZ, 0x3c, !PT ;  /* 0x0000001031377812 */ /* 0x040fe200078e3cff */
[----:B------:R-:W-:Y:S01]  /*0810*/  USHF.L.U32 UR25, UR4, 0x4, URZ ;  /* 0x0000000404197899 */ /* 0x000fe2000800063f */
[----:B------:R0:W2:Y:S01]  /*0820*/  F2I.FTZ.U32.TRUNC.NTZ R7, R6 ;  /* 0x0000000600077305 */ /* 0x0000a2000021f000 */
[----:B------:R-:W-:Y:S01]  /*0830*/  UIMAD UR26, UR4, 0xf, URZ ;  /* 0x0000000f041a78a4 */ /* 0x000fe2000f8e023f */
[C---:B------:R-:W-:Y:S01]  /*0840*/  LOP3.LUT R56, R49.reuse, 0x20, RZ, 0x3c, !PT ;  /* 0x0000002031387812 */ /* 0x040fe200078e3cff */
[----:B------:R-:W-:Y:S01]  /*0850*/  UIMAD UR27, UR4, 0xe, URZ ;  /* 0x0000000e041b78a4 */ /* 0x000fe2000f8e023f */
[----:B-1----:R-:W-:Y:S01]  /*0860*/  IADD3 R8, R12, 0xffffffe, RZ ;  /* 0x0ffffffe0c087810 */ /* 0x002fe20007ffe0ff */
[----:B------:R-:W-:Y:S01]  /*0870*/  UIMAD UR28, UR4, 0xd, URZ ;  /* 0x0000000d041c78a4 */ /* 0x000fe2000f8e023f */
[C---:B------:R-:W-:Y:S01]  /*0880*/  LOP3.LUT R57, R49.reuse, 0x30, RZ, 0x3c, !PT ;  /* 0x0000003031397812 */ /* 0x040fe200078e3cff */
[----:B------:R-:W-:Y:S01]  /*0890*/  UIMAD UR29, UR4, 0xc, URZ ;  /* 0x0000000c041d78a4 */ /* 0x000fe2000f8e023f */
[----:B------:R1:W3:Y:S01]  /*08a0*/  F2I.FTZ.U32.TRUNC.NTZ R9, R8 ;  /* 0x0000000800097305 */ /* 0x0002e2000021f000 */
[----:B0-----:R-:W-:Y:S01]  /*08b0*/  IMAD.MOV.U32 R6, RZ, RZ, RZ ;  /* 0x000000ffff067224 */ /* 0x001fe200078e00ff */
[----:B------:R-:W-:Y:S01]  /*08c0*/  UIMAD UR30, UR4, 0xb, URZ ;  /* 0x0000000b041e78a4 */ /* 0x000fe2000f8e023f */
[C---:B------:R-:W-:Y:S01]  /*08d0*/  LOP3.LUT R58, R49.reuse, 0x40, RZ, 0x3c, !PT ;  /* 0x00000040313a7812 */ /* 0x040fe200078e3cff */
[----:B------:R-:W-:Y:S01]  /*08e0*/  UIMAD UR31, UR4, 0xa, URZ ;  /* 0x0000000a041f78a4 */ /* 0x000fe2000f8e023f */
[C---:B------:R-:W-:Y:S01]  /*08f0*/  LOP3.LUT R59, R49.reuse, 0x50, RZ, 0x3c, !PT ;  /* 0x00000050313b7812 */ /* 0x040fe200078e3cff */
[----:B------:R-:W-:Y:S01]  /*0900*/  UIMAD UR32, UR4, 0x9, URZ ;  /* 0x00000009042078a4 */ /* 0x000fe2000f8e023f */
[----:B------:R-:W-:Y:S01]  /*0910*/  LOP3.LUT R60, R49, 0x60, RZ, 0x3c, !PT ;  /* 0x00000060313c7812 */ /* 0x000fe200078e3cff */
[--C-:B--2---:R-:W-:Y:S01]  /*0920*/  IMAD.MOV R14, RZ, RZ, -R7.reuse ;  /* 0x000000ffff0e7224 */ /* 0x104fe200078e0a07 */
[----:B------:R-:W-:Y:S01]  /*0930*/  USHF.L.U32 UR33, UR4, 0x3, URZ ;  /* 0x0000000304217899 */ /* 0x000fe2000800063f */
[----:B-1----:R-:W-:Y:S01]  /*0940*/  IMAD.MOV.U32 R8, RZ, RZ, RZ ;  /* 0x000000ffff087224 */ /* 0x002fe200078e00ff */
[----:B------:R-:W-:Y:S01]  /*0950*/  UIMAD UR34, UR4, 0x7, URZ ;  /* 0x00000007042278a4 */ /* 0x000fe2000f8e023f */
[----:B------:R-:W-:Y:S01]  /*0960*/  IMAD R13, R14, R15, RZ ;  /* 0x0000000f0e0d7224 */ /* 0x000fe200078e02ff */
[----:B------:R-:W-:Y:S01]  /*0970*/  LEA.HI R14, R3, R4, RZ, 0x1b ;  /* 0x00000004030e7211 */ /* 0x000fe200078fd8ff */
[----:B------:R-:W-:Y:S01]  /*0980*/  UIMAD UR35, UR4, 0x6, URZ ;  /* 0x00000006042378a4 */ /* 0x000fe2000f8e023f */
[----:B------:R-:W-:Y:S01]  /*0990*/  LOP3.LUT R52, R49, 0x70, RZ, 0x3c, !PT ;  /* 0x0000007031347812 */ /* 0x000fe200078e3cff */
[----:B------:R-:W-:Y:S01]  /*09a0*/  IMAD.HI.U32 R7, R7, R13, R6 ;  /* 0x0000000d07077227 */ /* 0x000fe200078e0006 */
[C---:B------:R-:W-:Y:S01]  /*09b0*/  IADD3 R6, R14.reuse, 0x8, RZ ;  /* 0x000000080e067810 */ /* 0x040fe20007ffe0ff */
[----:B------:R-:W-:Y:S01]  /*09c0*/  UIMAD UR36, UR4, 0x5, URZ ;  /* 0x00000005042478a4 */ /* 0x000fe2000f8e023f */
[----:B------:R-:W-:Y:S01]  /*09d0*/  ISETP.GE.AND P1, PT, R14, RZ, PT ;  /* 0x000000ff0e00720c */ /* 0x000fe20003f26270 */
[----:B---3--:R-:W-:Y:S01]  /*09e0*/  IMAD.MOV R17, RZ, RZ, -R9 ;  /* 0x000000ffff117224 */ /* 0x008fe200078e0a09 */
[----:B------:R-:W-:Y:S01]  /*09f0*/  IABS R12, R6 ;  /* 0x00000006000c7213 */ /* 0x000fe20000000000 */
[----:B------:R-:W-:Y:S01]  /*0a00*/  USHF.L.U32 UR37, UR4, 0x2, URZ ;  /* 0x0000000204257899 */ /* 0x000fe2000800063f */
[----:B------:R-:W-:Y:S01]  /*0a10*/  IABS R14, R14 ;  /* 0x0000000e000e7213 */ /* 0x000fe20000000000 */
[----:B------:R-:W-:Y:S01]  /*0a20*/  IMAD R11, R17, R18, RZ ;  /* 0x00000012110b7224 */ /* 0x000fe200078e02ff */
[----:B------:R-:W-:Y:S01]  /*0a30*/  ISETP.GE.AND P0, PT, R6, RZ, PT ;  /* 0x000000ff0600720c */ /* 0x000fe20003f06270 */
[----:B------:R-:W-:Y:S01]  /*0a40*/  IMAD.HI.U32 R6, R7, R12, RZ ;  /* 0x0000000c07067227 */ /* 0x000fe200078e00ff */
[----:B------:R-:W-:-:S02]  /*0a50*/  UIMAD UR38, UR4, 0x3, URZ ;  /* 0x00000003042678a4 */ /* 0x000fc4000f8e023f */
[----:B------:R-:W-:Y:S01]  /*0a60*/  USHF.L.U32 UR5, UR4, 0x1, URZ ;  /* 0x0000000104057899 */ /* 0x000fe2000800063f */
[----:B------:R-:W-:Y:S01]  /*0a70*/  IMAD.HI.U32 R7, R7, R14, RZ ;  /* 0x0000000e07077227 */ /* 0x000fe200078e00ff */
[----:B------:R-:W-:-:S03]  /*0a80*/  USHF.R.S32.HI UR4, URZ, 0x1f, UR6 ;  /* 0x0000001f3f047899 */ /* 0x000fc60008011406 */
[----:B------:R-:W-:Y:S01]  /*0a90*/  IMAD.HI.U32 R8, R9, R11, R8 ;  /* 0x0000000b09087227 */ /* 0x000fe200078e0008 */
[----:B------:R-:W-:Y:S01]  /*0aa0*/  IABS R11, R5 ;  /* 0x00000005000b7213 */ /* 0x000fe20000000000 */
[----:B------:R-:W-:Y:S02]  /*0ab0*/  ULEA.HI UR4, UR4, UR6, URZ, 0x5 ;  /* 0x0000000604047291 */ /* 0x000fe4000f8f283f */
[----:B------:R-:W-:Y:S02]  /*0ac0*/  IMAD.MOV R7, RZ, RZ, -R7 ;  /* 0x000000ffff077224 */ /* 0x000fe400078e0a07 */
[----:B------:R-:W-:Y:S01]  /*0ad0*/  IMAD.HI.U32 R8, R8, R11, RZ ;  /* 0x0000000b08087227 */ /* 0x000fe200078e00ff */
[----:B------:R-:W-:-:S03]  /*0ae0*/  USHF.R.S32.HI UR4, URZ, 0x5, UR4 ;  /* 0x000000053f047899 */ /* 0x000fc60008011404 */
[C---:B------:R-:W-:Y:S01]  /*0af0*/  IMAD R9, R15.reuse, R7, R14 ;  /* 0x000000070f097224 */ /* 0x040fe200078e020e */
[----:B------:R-:W-:Y:S01]  /*0b00*/  LOP3.LUT R7, R0, 0x7, RZ, 0xc0, !PT ;  /* 0x0000000700077812 */ /* 0x000fe200078ec0ff */
[----:B------:R-:W-:Y:S02]  /*0b10*/  IMAD.MOV R6, RZ, RZ, -R6 ;  /* 0x000000ffff067224 */ /* 0x000fe400078e0a06 */
[----:B------:R-:W-:Y:S01]  /*0b20*/  IMAD.MOV R13, RZ, RZ, -R8 ;  /* 0x000000ffff0d7224 */ /* 0x000fe200078e0a08 */
[C---:B------:R-:W-:Y:S01]  /*0b30*/  ISETP.GT.U32.AND P3, PT, R15.reuse, R9, PT ;  /* 0x000000090f00720c */ /* 0x040fe20003f64070 */
[C---:B------:R-:W-:Y:S02]  /*0b40*/  IMAD R8, R15.reuse, R6, R12 ;  /* 0x000000060f087224 */ /* 0x040fe400078e020c */
[----:B------:R-:W-:Y:S02]  /*0b50*/  IMAD R11, R18, R13, R11 ;  /* 0x0000000d120b7224 */ /* 0x000fe400078e020b */
[----:B------:R-:W-:Y:S01]  /*0b60*/  IMAD.SHL.U32 R6, R0, 0x8, RZ ;  /* 0x0000000800067824 */ /* 0x000fe200078e00ff */
[----:B------:R-:W-:Y:S01]  /*0b70*/  ISETP.GT.U32.AND P2, PT, R15, R8, PT ;  /* 0x000000080f00720c */ /* 0x000fe20003f44070 */
[----:B------:R-:W-:Y:S01]  /*0b80*/  IMAD R14, R7, 0x210, RZ ;  /* 0x00000210070e7824 */ /* 0x000fe200078e02ff */
[----:B------:R-:W-:Y:S01]  /*0b90*/  ISETP.GT.U32.AND P4, PT, R18, R11, PT ;  /* 0x0000000b1200720c */ /* 0x000fe20003f84070 */
[----:B------:R-:W-:Y:S01]  /*0ba0*/  IMAD.SHL.U32 R12, R0, 0x2, RZ ;  /* 0x00000002000c7824 */ /* 0x000fe200078e00ff */
[----:B------:R-:W-:-:S03]  /*0bb0*/  LOP3.LUT R16, R6, 0x30, RZ, 0xc0, !PT ;  /* 0x0000003006107812 */ /* 0x000fc600078ec0ff */
[----:B------:R-:W-:Y:S01]  /*0bc0*/  @!P3 IMAD.IADD R9, R9, 0x1, -R15 ;  /* 0x000000010909b824 */ /* 0x000fe200078e0a0f */
[----:B------:R-:W-:Y:S01]  /*0bd0*/  LOP3.LUT R13, R12, 0x10, RZ, 0xc0, !PT ;  /* 0x000000100c0d7812 */ /* 0x000fe200078ec0ff */
[----:B------:R-:W-:-:S03]  /*0be0*/  IMAD R7, R7, 0x40, R16 ;  /* 0x0000004007077824 */ /* 0x000fc600078e0210 */
[----:B------:R-:W-:Y:S01]  /*0bf0*/  ISETP.GT.U32.AND P3, PT, R15, R9, PT ;  /* 0x000000090f00720c */ /* 0x000fe20003f64070 */
[----:B------:R-:W-:Y:S01]  /*0c00*/  @!P2 IMAD.IADD R8, R8, 0x1, -R15 ;  /* 0x000000010808a824 */ /* 0x000fe200078e0a0f */
[----:B------:R-:W-:Y:S01]  /*0c10*/  LOP3.LUT R7, R7, 0x30, R12, 0x78, !PT ;  /* 0x0000003007077812 */ /* 0x000fe200078e780c */
[----:B------:R-:W-:Y:S01]  /*0c20*/  @!P4 IMAD.IADD R11, R11, 0x1, -R18 ;  /* 0x000000010b0bc824 */ /* 0x000fe200078e0a12 */
[----:B------:R-:W-:Y:S02]  /*0c30*/  LOP3.LUT R13, R13, 0xe0, R0, 0xf8, !PT ;  /* 0x000000e00d0d7812 */ /* 0x000fe400078ef800 */
[----:B------:R-:W-:Y:S02]  /*0c40*/  ISETP.GT.U32.AND P2, PT, R15, R8, PT ;  /* 0x000000080f00720c */ /* 0x000fe40003f44070 */
[----:B------:R-:W-:Y:S02]  /*0c50*/  ISETP.GT.U32.AND P4, PT, R18, R11, PT ;  /* 0x0000000b1200720c */ /* 0x000fe40003f84070 */
[----:B------:R-:W-:Y:S01]  /*0c60*/  LOP3.LUT R14, R14, R13, RZ, 0x3c, !PT ;  /* 0x0000000d0e0e7212 */ /* 0x000fe200078e3cff */
[----:B------:R-:W-:-:S02]  /*0c70*/  IMAD.SHL.U32 R13, R0, 0x100, RZ ;  /* 0x00000100000d7824 */ /* 0x000fc400078e00ff */
[----:B------:R-:W-:-:S03]  /*0c80*/  @!P3 IMAD.IADD R9, R9, 0x1, -R15 ;  /* 0x000000010909b824 */ /* 0x000fc600078e0a0f */
[----:B------:R-:W-:Y:S01]  /*0c90*/  LOP3.LUT R13, R13, 0x1000, RZ, 0xc0, !PT ;  /* 0x000010000d0d7812 */ /* 0x000fe200078ec0ff */
[----:B------:R-:W-:Y:S01]  /*0ca0*/  IMAD.MOV.U32 R12, RZ, RZ, R9 ;  /* 0x000000ffff0c7224 */ /* 0x000fe200078e0009 */
[----:B------:R-:W-:Y:S01]  /*0cb0*/  LOP3.LUT R9, RZ, c[0x0][0x17c], RZ, 0x33, !PT ;  /* 0x00005f00ff097a12 */ /* 0x000fe200078e33ff */
[----:B------:R-:W-:Y:S01]  /*0cc0*/  @!P2 IMAD.IADD R8, R8, 0x1, -R15 ;  /* 0x000000010808a824 */ /* 0x000fe200078e0a0f */
[----:B------:R-:W-:Y:S01]  /*0cd0*/  ISETP.NE.AND P2, PT, RZ, c[0x0][0x17c], PT ;  /* 0x00005f00ff007a0c */ /* 0x000fe20003f45270 */
[----:B------:R-:W-:Y:S01]  /*0ce0*/  @!P1 IMAD.MOV R12, RZ, RZ, -R12 ;  /* 0x000000ffff0c9224 */ /* 0x000fe200078e0a0c */
[----:B------:R-:W-:Y:S01]  /*0cf0*/  ISETP.GE.AND P1, PT, R5, RZ, PT ;  /* 0x000000ff0500720c */ /* 0x000fe20003f26270 */
[----:B------:R-:W-:Y:S01]  /*0d00*/  @!P0 IMAD.MOV R8, RZ, RZ, -R8 ;  /* 0x000000ffff088224 */ /* 0x000fe200078e0a08 */
[----:B------:R-:W-:Y:S01]  /*0d10*/  ISETP.NE.AND P0, PT, RZ, c[0x0][0x178], PT ;  /* 0x00005e00ff007a0c */ /* 0x000fe20003f05270 */
[----:B------:R-:W-:Y:S01]  /*0d20*/  @!P4 IMAD.IADD R11, R11, 0x1, -R18 ;  /* 0x000000010b0bc824 */ /* 0x000fe200078e0a12 */
[----:B------:R-:W-:Y:S01]  /*0d30*/  SEL R50, R9, R12, !P2 ;  /* 0x0000000c09327207 */ /* 0x000fe20005000000 */
[----:B------:R-:W-:Y:S01]  /*0d40*/  IMAD.IADD R48, R13, 0x1, R14 ;  /* 0x000000010d307824 */ /* 0x000fe200078e020e */
[----:B------:R-:W-:-:S03]  /*0d50*/  SEL R53, R9, R8, !P2 ;  /* 0x0000000809357207 */ /* 0x000fc60005000000 */
[----:B------:R-:W-:Y:S02]  /*0d60*/  IMAD R50, R50, c[0x0][0x190], RZ ;  /* 0x0000640032327a24 */ /* 0x000fe400078e02ff */
[----:B------:R-:W-:Y:S02]  /*0d70*/  IMAD R53, R53, c[0x0][0x190], RZ ;  /* 0x0000640035357a24 */ /* 0x000fe400078e02ff */
[----:B------:R-:W-:Y:S02]  /*0d80*/  @!P1 IMAD.MOV R11, RZ, RZ, -R11 ;  /* 0x000000ffff0b9224 */ /* 0x000fe400078e0a0b */
[----:B------:R-:W-:Y:S02]  /*0d90*/  @!P0 LOP3.LUT R11, RZ, c[0x0][0x178], RZ, 0x33, !PT ;  /* 0x00005e00ff0b8a12 */ /* 0x000fe400078e33ff */
[----:B------:R-:W-:-:S03]  /*0da0*/  LEA R76, P0, R65, c[0x0][0x168], 0x1 ;  /* 0x00005a00414c7a11 */ /* 0x000fc600078008ff */
[----:B------:R-:W-:Y:S01]  /*0db0*/  IMAD R11, R11, c[0x0][0x184], RZ ;  /* 0x000061000b0b7a24 */ /* 0x000fe200078e02ff */
[----:B------:R-:W-:-:S04]  /*0dc0*/  LEA.HI.X.SX32 R65, R65, c[0x0][0x16c], 0x1, P0 ;  /* 0x00005b0041417a11 */ /* 0x000fc800000f0eff */
[----:B------:R-:W-:-:S04]  /*0dd0*/  LEA R62, P1, R11, c[0x0][0x160], 0x1 ;  /* 0x000058000b3e7a11 */ /* 0x000fc800078208ff */
[----:B------:R-:W-:Y:S02]  /*0de0*/  LEA.HI.X.SX32 R63, R11, c[0x0][0x164], 0x1, P1 ;  /* 0x000059000b3f7a11 */ /* 0x000fe400008f0eff */
.L_x_2:
[C---:B------:R-:W-:Y:S01]  /*0df0*/  ISETP.GT.AND P0, PT, R2.reuse, 0x1, PT ;  /* 0x000000010200780c */ /* 0x040fe20003f04270 */
[----:B------:R-:W-:Y:S01]  /*0e00*/  IMAD.MOV.U32 R13, RZ, RZ, c[0x0][0x188] ;  /* 0x00006200ff0d7624 */ /* 0x000fe200078e00ff */
[----:B------:R-:W-:Y:S01]  /*0e10*/  PRMT R8, RZ, 0x7610, R8 ;  /* 0x00007610ff087816 */ /* 0x000fe20000000008 */
[----:B------:R-:W-:Y:S01]  /*0e20*/  IMAD.U32 R15, RZ, RZ, UR5 ;  /* 0x00000005ff0f7e24 */ /* 0x000fe2000f8e00ff */
[C---:B------:R-:W-:Y:S01]  /*0e30*/  ISETP.GT.AND P1, PT, R2.reuse, 0x2, PT ;  /* 0x000000020200780c */ /* 0x040fe20003f24270 */
[----:B------:R-:W-:Y:S01]  /*0e40*/  IMAD.WIDE R12, R13, 0x2, R62 ;  /* 0x000000020d0c7825 */ /* 0x000fe200078e023e */
[----:B------:R-:W-:Y:S02]  /*0e50*/  PRMT R10, RZ, 0x7610, R10 ;  /* 0x00007610ff0a7816 */ /* 0x000fe4000000000a */
[----:B------:R-:W-:Y:S01]  /*0e60*/  PRMT R9, RZ, 0x7610, R9 ;  /* 0x00007610ff097816 */ /* 0x000fe20000000009 */
[----:B------:R-:W-:Y:S01]  /*0e70*/  IMAD.U32 R17, RZ, RZ, UR38 ;  /* 0x00000026ff117e24 */ /* 0x000fe2000f8e00ff */
[----:B------:R-:W-:Y:S01]  /*0e80*/  ISETP.GT.AND P2, PT, R2, 0x5, PT ;  /* 0x000000050200780c */ /* 0x000fe20003f44270 */
[----:B------:R-:W-:-:S02]  /*0e90*/  IMAD.U32 R21, RZ, RZ, UR36 ;  /* 0x00000024ff157e24 */ /* 0x000fc4000f8e00ff */
[----:B------:R0:W2:Y:S01]  /*0ea0*/  @P0 LDG.E.U16 R8, [R12.64] ;  /* 0x000000080c080981 */ /* 0x0000a2000c1e1500 */
[C---:B------:R-:W-:Y:S01]  /*0eb0*/  ISETP.GT.AND P0, PT, R2.reuse, 0x3, PT ;  /* 0x000000030200780c */ /* 0x040fe20003f04270 */
[----:B------:R-:W-:Y:S01]  /*0ec0*/  IMAD.WIDE R16, R17, 0x2, R62 ;  /* 0x0000000211107825 */ /* 0x000fe200078e023e */
[----:B------:R-:W-:-:S03]  /*0ed0*/  ISETP.GT.AND P3, PT, R2, 0x6, PT ;  /* 0x000000060200780c */ /* 0x000fc60003f64270 */
[----:B------:R-:W-:Y:S01]  /*0ee0*/  IMAD.WIDE R14, R15, 0x2, R62 ;  /* 0x000000020f0e7825 */ /* 0x000fe200078e023e */
[C---:B------:R-:W-:Y:S02]  /*0ef0*/  ISETP.GT.AND P4, PT, R2.reuse, 0x7, PT ;  /* 0x000000070200780c */ /* 0x040fe40003f84270 */
[----:B0-----:R-:W-:Y:S01]  /*0f00*/  PRMT R12, RZ, 0x7610, R12 ;  /* 0x00007610ff0c7816 */ /* 0x001fe2000000000c */
[----:B------:R-:W-:Y:S01]  /*0f10*/  IMAD.WIDE R20, R21, 0x2, R62 ;  /* 0x0000000215147825 */ /* 0x000fe200078e023e */
[----:B------:R0:W3:Y:S04]  /*0f20*/  @P1 LDG.E.U16 R9, [R14.64] ;  /* 0x000000080e091981 */ /* 0x0000e8000c1e1500 */
[----:B------:R1:W4:Y:S01]  /*0f30*/  @P0 LDG.E.U16 R10, [R16.64] ;  /* 0x00000008100a0981 */ /* 0x000322000c1e1500 */
[----:B------:R-:W-:Y:S01]  /*0f40*/  ISETP.GT.AND P0, PT, R2, 0x8, PT ;  /* 0x000000080200780c */ /* 0x000fe20003f04270 */
[----:B------:R-:W-:-:S02]  /*0f50*/  IMAD.U32 R27, RZ, RZ, UR33 ;  /* 0x00000021ff1b7e24 */ /* 0x000fc4000f8e00ff */
[----:B------:R-:W-:Y:S01]  /*0f60*/  IMAD.U32 R23, RZ, RZ, UR35 ;  /* 0x00000023ff177e24 */ /* 0x000fe2000f8e00ff */
[C---:B------:R-:W-:Y:S01]  /*0f70*/  ISETP.GT.AND P1, PT, R2.reuse, 0x4, PT ;  /* 0x000000040200780c */ /* 0x040fe20003f24270 */
[----:B------:R5:W2:Y:S01]  /*0f80*/  @P2 LDG.E.U16 R12, [R20.64] ;  /* 0x00000008140c2981 */ /* 0x000aa2000c1e1500 */
[----:B------:R-:W-:Y:S01]  /*0f90*/  PRMT R64, RZ, 0x7610, R64 ;  /* 0x00007610ff407816 */ /* 0x000fe20000000040 */
[----:B------:R-:W-:Y:S01]  /*0fa0*/  IMAD.U32 R25, RZ, RZ, UR34 ;  /* 0x00000022ff197e24 */ /* 0x000fe2000f8e00ff */
[----:B------:R-:W-:Y:S01]  /*0fb0*/  PRMT R13, RZ, 0x7610, R13 ;  /* 0x00007610ff0d7816 */ /* 0x000fe2000000000d */
[----:B-1----:R-:W-:Y:S01]  /*0fc0*/  IMAD.WIDE R16, R27, 0x2, R62 ;  /* 0x000000021b107825 */ /* 0x002fe200078e023e */
[----:B------:R-:W-:-:S03]  /*0fd0*/  ISETP.GT.AND P2, PT, R2, 0xa, PT ;  /* 0x0000000a0200780c */ /* 0x000fc60003f44270 */
[----:B------:R-:W-:Y:S01]  /*0fe0*/  IMAD.WIDE R22, R23, 0x2, R62 ;  /* 0x0000000217167825 */ /* 0x000fe200078e023e */
[----:B0-----:R-:W-:Y:S01]  /*0ff0*/  PRMT R15, RZ, 0x7610, R15 ;  /* 0x00007610ff0f7816 */ /* 0x001fe2000000000f */
[----:B------:R0:W2:Y:S02]  /*1000*/  @P0 LDG.E.U16 R64, [R16.64] ;  /* 0x0000000810400981 */ /* 0x0000a4000c1e1500 */
[----:B------:R-:W-:Y:S02]  /*1010*/  IMAD.U32 R19, RZ, RZ, UR37 ;  /* 0x00000025ff137e24 */ /* 0x000fe4000f8e00ff */
[----:B------:R-:W-:Y:S01]  /*1020*/  IMAD.WIDE R24, R25, 0x2, R62 ;  /* 0x0000000219187825 */ /* 0x000fe200078e023e */
[----:B------:R-:W-:Y:S01]  /*1030*/  PRMT R11, RZ, 0x7610, R11 ;  /* 0x00007610ff0b7816 */ /* 0x000fe2000000000b */
[----:B------:R1:W3:Y:S02]  /*1040*/  @P3 LDG.E.U16 R13, [R22.64] ;  /* 0x00000008160d3981 */ /* 0x0002e4000c1e1500 */
[----:B-----5:R-:W-:Y:S01]  /*1050*/  IMAD.U32 R21, RZ, RZ, UR31 ;  /* 0x0000001fff157e24 */ /* 0x020fe2000f8e00ff */
[C---:B------:R-:W-:Y:S01]  /*1060*/  ISETP.GT.AND P0, PT, R2.reuse, 0xd, PT ;  /* 0x0000000d0200780c */ /* 0x040fe20003f04270 */
[----:B------:R-:W-:Y:S01]  /*1070*/  IMAD.WIDE R18, R19, 0x2, R62 ;  /* 0x0000000213127825 */ /* 0x000fe200078e023e */
[----:B------:R5:W3:Y:S01]  /*1080*/  @P4 LDG.E.U16 R15, [R24.64] ;  /* 0x00000008180f4981 */ /* 0x000ae2000c1e1500 */
[----:B------:R-:W-:-:S02]  /*1090*/  ISETP.GT.AND P4, PT, R2, 0xc, PT ;  /* 0x0000000c0200780c */ /* 0x000fc40003f84270 */
[----:B------:R-:W-:Y:S01]  /*10a0*/  IMAD.WIDE R20, R21, 0x2, R62 ;  /* 0x0000000215147825 */ /* 0x000fe200078e023e */
[----:B------:R0:W3:Y:S01]  /*10b0*/  @P1 LDG.E.U16 R11, [R18.64] ;  /* 0x00000008120b1981 */ /* 0x0000e2000c1e1500 */
[----:B-1----:R-:W-:Y:S02]  /*10c0*/  PRMT R23, RZ, 0x7610, R23 ;  /* 0x00007610ff177816 */ /* 0x002fe40000000017 */
[----:B------:R-:W-:Y:S01]  /*10d0*/  IMAD.U32 R71, RZ, RZ, UR28 ;  /* 0x0000001cff477e24 */ /* 0x000fe2000f8e00ff */
[C---:B------:R-:W-:Y:S01]  /*10e0*/  ISETP.GT.AND P1, PT, R2.reuse, 0x9, PT ;  /* 0x000000090200780c */ /* 0x040fe20003f24270 */
[----:B------:R-:W-:Y:S01]  /*10f0*/  IMAD.U32 R47, RZ, RZ, UR29 ;  /* 0x0000001dff2f7e24 */ /* 0x000fe2000f8e00ff */
[C---:B------:R-:W-:Y:S01]  /*1100*/  ISETP.GT.AND P3, PT, R2.reuse, 0xb, PT ;  /* 0x0000000b0200780c */ /* 0x040fe20003f64270 */
[----:B------:R1:W3:Y:S01]  /*1110*/  @P2 LDG.E.U16 R23, [R20.64] ;  /* 0x0000000814172981 */ /* 0x0002e2000c1e1500 */
[----:B-----5:R-:W-:Y:S01]  /*1120*/  PRMT R24, RZ, 0x7610, R24 ;  /* 0x00007610ff187816 */ /* 0x020fe20000000018 */
[----:B0-----:R-:W-:Y:S01]  /*1130*/  IMAD.WIDE R16, R71, 0x2, R62 ;  /* 0x0000000247107825 */ /* 0x001fe200078e023e */
[----:B------:R-:W-:-:S02]  /*1140*/  ISETP.GT.AND P2, PT, R2, 0xf, PT ;  /* 0x0000000f0200780c */ /* 0x000fc40003f44270 */
[----:B------:R-:W-:Y:S01]  /*1150*/  PRMT R25, RZ, 0x7610, R25 ;  /* 0x00007610ff197816 */ /* 0x000fe20000000019 */
[----:B------:R-:W-:Y:S01]  /*1160*/  IMAD.U32 R19, RZ, RZ, UR32 ;  /* 0x00000020ff137e24 */ /* 0x000fe2000f8e00ff */
[----:B------:R0:W5:Y:S01]  /*1170*/  @P0 LDG.E.U16 R24, [R16.64] ;  /* 0x0000000810180981 */ /* 0x000162000c1e1500 */
[----:B------:R-:W-:Y:S02]  /*1180*/  IMAD.U32 R45, RZ, RZ, UR30 ;  /* 0x0000001eff2d7e24 */ /* 0x000fe4000f8e00ff */
[----:B------:R-:W-:Y:S01]  /*1190*/  IMAD.WIDE R46, R47, 0x2, R62 ;  /* 0x000000022f2e7825 */ /* 0x000fe200078e023e */
[----:B------:R-:W-:-:S03]  /*11a0*/  PRMT R14, RZ, 0x7610, R14 ;  /* 0x00007610ff0e7816 */ /* 0x000fc6000000000e */
[----:B-1----:R-:W-:Y:S01]  /*11b0*/  IMAD.U32 R21, RZ, RZ, UR26 ;  /* 0x0000001aff157e24 */ /* 0x002fe2000f8e00ff */
[----:B------:R-:W-:Y:S01]  /*11c0*/  PRMT R22, RZ, 0x7610, R22 ;  /* 0x00007610ff167816 */ /* 0x000fe20000000016 */
[----:B------:R-:W-:Y:S01]  /*11d0*/  IMAD.WIDE R18, R19, 0x2, R62 ;  /* 0x0000000213127825 */ /* 0x000fe200078e023e */
[C---:B------:R-:W-:Y:S01]  /*11e0*/  ISETP.GT.AND P0, PT, R2.reuse, 0x12, PT ;  /* 0x000000120200780c */ /* 0x040fe20003f04270 */
[----:B------:R1:W3:Y:S01]  /*11f0*/  @P4 LDG.E.U16 R25, [R46.64] ;  /* 0x000000082e194981 */ /* 0x0002e2000c1e1500 */
[----:B------:R-:W-:Y:S01]  /*1200*/  PRMT R61, RZ, 0x7610, R61 ;  /* 0x00007610ff3d7816 */ /* 0x000fe2000000003d */
[--C-:B------:R-:W-:Y:S02]  /*1210*/  IMAD.WIDE R44, R45, 0x2, R62.reuse ;  /* 0x000000022d2c7825 */ /* 0x100fe400078e023e */
[----:B------:R0:W3:Y:S02]  /*1220*/  @P1 LDG.E.U16 R14, [R18.64] ;  /* 0x00000008120e1981 */ /* 0x0000e4000c1e1500 */
[----:B------:R-:W-:Y:S01]  /*1230*/  IMAD.WIDE R20, R21, 0x2, R62 ;  /* 0x0000000215147825 */ /* 0x000fe200078e023e */
[C---:B------:R-:W-:Y:S01]  /*1240*/  ISETP.GT.AND P1, PT, R2.reuse, 0xe, PT ;  /* 0x0000000e0200780c */ /* 0x040fe20003f24270 */
[----:B------:R0:W3:Y:S02]  /*1250*/  @P3 LDG.E.U16 R22, [R44.64] ;  /* 0x000000082c163981 */ /* 0x0000e4000c1e1500 */
[----:B-1----:R-:W-:Y:S01]  /*1260*/  IMAD.U32 R47, RZ, RZ, UR23 ;  /* 0x00000017ff2f7e24 */ /* 0x002fe2000f8e00ff */
[----:B------:R-:W-:Y:S01]  /*1270*/  ISETP.GT.AND P3, PT, R2, 0x10, PT ;  /* 0x000000100200780c */ /* 0x000fe20003f64270 */
[----:B------:R1:W3:Y:S01]  /*1280*/  @P2 LDG.E.U16 R61, [R20.64] ;  /* 0x00000008143d2981 */ /* 0x0002e2000c1e1500 */
[----:B------:R-:W-:Y:S01]  /*1290*/  IMAD.U32 R67, RZ, RZ, UR25 ;  /* 0x00000019ff437e24 */ /* 0x000fe2000f8e00ff */
[----:B0-----:R-:W-:Y:S01]  /*12a0*/  PRMT R45, RZ, 0x7610, R45 ;  /* 0x00007610ff2d7816 */ /* 0x001fe2000000002d */
[----:B------:R-:W-:-:S02]  /*12b0*/  IMAD.U32 R19, RZ, RZ, UR27 ;  /* 0x0000001bff137e24 */ /* 0x000fc4000f8e00ff */
[----:B-1----:R-:W-:Y:S01]  /*12c0*/  IMAD.WIDE R20, R47, 0x2, R62 ;  /* 0x000000022f147825 */ /* 0x002fe200078e023e */
[----:B------:R-:W-:Y:S02]  /*12d0*/  PRMT R27, RZ, 0x7610, R27 ;  /* 0x00007610ff1b7816 */ /* 0x000fe4000000001b */
[----:B------:R-:W-:Y:S02]  /*12e0*/  PRMT R26, RZ, 0x7610, R26 ;  /* 0x00007610ff1a7816 */ /* 0x000fe4000000001a */
[----:B------:R0:W3:Y:S01]  /*12f0*/  @P0 LDG.E.U16 R45, [R20.64] ;  /* 0x00000008142d0981 */ /* 0x0000e2000c1e1500 */
[C---:B------:R-:W-:Y:S01]  /*1300*/  ISETP.GT.AND P0, PT, R2.reuse, 0x16, PT ;  /* 0x000000160200780c */ /* 0x040fe20003f04270 */
[----:B------:R-:W-:Y:S01]  /*1310*/  IMAD.WIDE R18, R19, 0x2, R62 ;  /* 0x0000000213127825 */ /* 0x000fe200078e023e */
[----:B------:R-:W-:-:S03]  /*1320*/  ISETP.GT.AND P2, PT, R2, 0x14, PT ;  /* 0x000000140200780c */ /* 0x000fc60003f44270 */
[--C-:B------:R-:W-:Y:S01]  /*1330*/  IMAD.WIDE R66, R67, 0x2, R62.reuse ;  /* 0x0000000243427825 */ /* 0x100fe200078e023e */
[----:B------:R1:W3:Y:S03]  /*1340*/  @P1 LDG.E.U16 R27, [R18.64] ;  /* 0x00000008121b1981 */ /* 0x0002e6000c1e1500 */
[----:B------:R-:W-:Y:S01]  /*1350*/  IMAD.U32 R75, RZ, RZ, UR19 ;  /* 0x00000013ff4b7e24 */ /* 0x000fe2000f8e00ff */
[----:B------:R1:W3:Y:S01]  /*1360*/  @P3 LDG.E.U16 R26, [R66.64] ;  /* 0x00000008421a3981 */ /* 0x0002e2000c1e1500 */
[C---:B------:R-:W-:Y:S02]  /*1370*/  ISETP.GT.AND P1, PT, R2.reuse, 0x13, PT ;  /* 0x000000130200780c */ /* 0x040fe40003f24270 */
[C---:B------:R-:W-:Y:S01]  /*1380*/  ISETP.GT.AND P3, PT, R2.reuse, 0x15, PT ;  /* 0x000000150200780c */ /* 0x040fe20003f64270 */
[----:B0-----:R-:W-:Y:S01]  /*1390*/  IMAD.WIDE R20, R75, 0x2, R62 ;  /* 0x000000024b147825 */ /* 0x001fe200078e023e */
[----:B------:R-:W-:-:S03]  /*13a0*/  ISETP.GT.AND P4, PT, R2, 0x11, PT ;  /* 0x000000110200780c */ /* 0x000fc60003f84270 */
[----:B-1----:R-:W-:Y:S01]  /*13b0*/  IMAD.U32 R19, RZ, RZ, UR21 ;  /* 0x00000015ff137e24 */ /* 0x002fe2000f8e00ff */
[----:B------:R-:W-:Y:S01]  /*13c0*/  PRMT R67, RZ, 0x7610, R67 ;  /* 0x00007610ff437816 */ /* 0x000fe20000000043 */
[----:B------:R-:W-:Y:S01]  /*13d0*/  IMAD.U32 R17, RZ, RZ, UR22 ;  /* 0x00000016ff117e24 */ /* 0x000fe2000f8e00ff */
[----:B------:R-:W-:Y:S01]  /*13e0*/  PRMT R47, RZ, 0x7610, R47 ;  /* 0x00007610ff2f7816 */ /* 0x000fe2000000002f */
[----:B------:R-:W-:Y:S02]  /*13f0*/  IMAD.U32 R71, RZ, RZ, UR20 ;  /* 0x00000014ff477e24 */ /* 0x000fe4000f8e00ff */
[----:B------:R-:W-:Y:S01]  /*1400*/  IMAD.WIDE R18, R19, 0x2, R62 ;  /* 0x0000000213127825 */ /* 0x000fe200078e023e */
[----:B------:R0:W3:Y:S01]  /*1410*/  @P0 LDG.E.U16 R67, [R20.64] ;  /* 0x0000000814430981 */ /* 0x0000e2000c1e1500 */
[----:B------:R-:W-:Y:S02]  /*1420*/  PRMT R46, RZ, 0x7610, R46 ;  /* 0x00007610ff2e7816 */ /* 0x000fe4000000002e */
[----:B------:R-:W-:Y:S01]  /*1430*/  PRMT R66, RZ, 0x7610, R66 ;  /* 0x00007610ff427816 */ /* 0x000fe20000000042 */
[----:B------:R-:W-:Y:S01]  /*1440*/  IMAD.U32 R69, RZ, RZ, UR24 ;  /* 0x00000018ff457e24 */ /* 0x000fe2000f8e00ff */
[C---:B------:R-:W-:Y:S01]  /*1450*/  ISETP.GT.AND P0, PT, R2.reuse, 0x1a, PT ;  /* 0x0000001a0200780c */ /* 0x040fe20003f04270 */
[--C-:B------:R-:W-:Y:S01]  /*1460*/  IMAD.WIDE R16, R17, 0x2, R62.reuse ;  /* 0x0000000211107825 */ /* 0x100fe200078e023e */
[----:B------:R1:W3:Y:S03]  /*1470*/  @P2 LDG.E.U16 R47, [R18.64] ;  /* 0x00000008122f2981 */ /* 0x0002e6000c1e1500 */
[----:B------:R-:W-:Y:S01]  /*1480*/  IMAD.WIDE R70, R71, 0x2, R62 ;  /* 0x0000000247467825 */ /* 0x000fe200078e023e */
[----:B------:R-:W-:Y:S01]  /*1490*/  PRMT R44, RZ, 0x7610, R44 ;  /* 0x00007610ff2c7816 */ /* 0x000fe2000000002c */
[----:B------:R0:W3:Y:S01]  /*14a0*/  @P1 LDG.E.U16 R46, [R16.64] ;  /* 0x00000008102e1981 */ /* 0x0000e2000c1e1500 */
[----:B------:R-:W-:Y:S01]  /*14b0*/  ISETP.GT.AND P2, PT, R2, 0x18, PT ;  /* 0x000000180200780c */ /* 0x000fe20003f44270 */
[----:B------:R-:W-:-:S02]  /*14c0*/  IMAD.U32 R75, RZ, RZ, UR15 ;  /* 0x0000000fff4b7e24 */ /* 0x000fc4000f8e00ff */
[--C-:B------:R-:W-:Y:S01]  /*14d0*/  IMAD.WIDE R68, R69, 0x2, R62.reuse ;  /* 0x0000000245447825 */ /* 0x100fe200078e023e */
[----:B------:R1:W3:Y:S01]  /*14e0*/  @P3 LDG.E.U16 R66, [R70.64] ;  /* 0x0000000846423981 */ /* 0x0002e2000c1e1500 */
[----:B------:R-:W-:Y:S02]  /*14f0*/  ISETP.GT.AND P1, PT, R2, 0x17, PT ;  /* 0x000000170200780c */ /* 0x000fe40003f24270 */
[----:B------:R-:W-:Y:S01]  /*1500*/  IMAD.WIDE R74, R75, 0x2, R62 ;  /* 0x000000024b4a7825 */ /* 0x000fe200078e023e */
[----:B------:R1:W3:Y:S03]  /*1510*/  @P4 LDG.E.U16 R44, [R68.64] ;  /* 0x00000008442c4981 */ /* 0x0002e6000c1e1500 */
[----:B0-----:R-:W-:Y:S01]  /*1520*/  IMAD.U32 R17, RZ, RZ, UR17 ;  /* 0x00000011ff117e24 */ /* 0x001fe2000f8e00ff */
[----:B-1----:R-:W-:Y:S01]  /*1530*/  PRMT R71, RZ, 0x7610, R71 ;  /* 0x00007610ff477816 */ /* 0x002fe20000000047 */
[----:B------:R-:W-:-:S02]  /*1540*/  IMAD.U32 R73, RZ, RZ, UR18 ;  /* 0x00000012ff497e24 */ /* 0x000fc4000f8e00ff */
[----:B------:R-:W-:Y:S01]  /*1550*/  IMAD.WIDE R16, R17, 0x2, R62 ;  /* 0x0000000211107825 */ /* 0x000fe200078e023e */
[----:B------:R-:W-:Y:S02]  /*1560*/  PRMT R68, RZ, 0x7610, R68 ;  /* 0x00007610ff447816 */ /* 0x000fe40000000044 */
[----:B------:R0:W3:Y:S01]  /*1570*/  @P0 LDG.E.U16 R71, [R74.64] ;  /* 0x000000084a470981 */ /* 0x0000e2000c1e1500 */
[----:B------:R-:W-:Y:S01]  /*1580*/  PRMT R69, RZ, 0x7610, R69 ;  /* 0x00007610ff457816 */ /* 0x000fe20000000045 */
[----:B------:R-:W-:Y:S01]  /*1590*/  IMAD.WIDE R72, R73, 0x2, R62 ;  /* 0x0000000249487825 */ /* 0x000fe200078e023e */
[C---:B------:R-:W-:Y:S01]  /*15a0*/  ISETP.GT.AND P0, PT, R2.reuse, 0x1c, PT ;  /* 0x0000001c0200780c */ /* 0x040fe20003f04270 */
[----:B------:R1:W3:Y:S01]  /*15b0*/  @P2 LDG.E.U16 R68, [R16.64] ;  /* 0x0000000810442981 */ /* 0x0002e2000c1e1500 */
[----:B------:R-:W-:Y:S01]  /*15c0*/  ISETP.GT.AND P3, PT, R2, 0x19, PT ;  /* 0x000000190200780c */ /* 0x000fe20003f64270 */
[----:B------:R-:W-:Y:S02]  /*15d0*/  IMAD.U32 R19, RZ, RZ, UR16 ;  /* 0x00000010ff137e24 */ /* 0x000fe4000f8e00ff */
[----:B------:R0:W3:Y:S01]  /*15e0*/  @P1 LDG.E.U16 R69, [R72.64] ;  /* 0x0000000848451981 */ /* 0x0000e2000c1e1500 */
[----:B-1----:R-:W-:Y:S01]  /*15f0*/  IMAD.U32 R17, RZ, RZ, UR13 ;  /* 0x0000000dff117e24 */ /* 0x002fe2000f8e00ff */
[----:B0-----:R-:W-:-:S03]  /*1600*/  PRMT R73, RZ, 0x7610, R73 ;  /* 0x00007610ff497816 */ /* 0x001fc60000000049 */
[----:B------:R-:W-:Y:S01]  /*1610*/  IMAD.WIDE R16, R17, 0x2, R62 ;  /* 0x0000000211107825 */ /* 0x000fe200078e023e */
[----:B------:R-:W-:-:S03]  /*1620*/  PRMT R70, RZ, 0x7610, R70 ;  /* 0x00007610ff467816 */ /* 0x000fc60000000046 */
[----:B------:R-:W-:Y:S01]  /*1630*/  IMAD.WIDE R18, R19, 0x2, R62 ;  /* 0x0000000213127825 */ /* 0x000fe200078e023e */
[----:B------:R0:W3:Y:S01]  /*1640*/  @P0 LDG.E.U16 R73, [R16.64] ;  /* 0x0000000810490981 */ /* 0x0000e2000c1e1500 */
[C---:B------:R-:W-:Y:S02]  /*1650*/  ISETP.GT.AND P0, PT, R2.reuse, 0x1d, PT ;  /* 0x0000001d0200780c */ /* 0x040fe40003f04270 */
[----:B------:R-:W-:Y:S01]  /*1660*/  ISETP.GT.AND P1, PT, R2, 0x1b, PT ;  /* 0x0000001b0200780c */ /* 0x000fe20003f24270 */
[----:B------:R1:W3:Y:S01]  /*1670*/  @P3 LDG.E.U16 R70, [R18.64] ;  /* 0x0000000812463981 */ /* 0x0002e2000c1e1500 */
[----:B------:R-:W-:Y:S01]  /*1680*/  PRMT R74, RZ, 0x7610, R74 ;  /* 0x00007610ff4a7816 */ /* 0x000fe2000000004a */
[----:B------:R-:W-:Y:S01]  /*1690*/  IMAD.U32 R21, RZ, RZ, UR14 ;  /* 0x0000000eff157e24 */ /* 0x000fe2000f8e00ff */
[----:B------:R-:W-:Y:S01]  /*16a0*/  PRMT R72, RZ, 0x7610, R72 ;  /* 0x00007610ff487816 */ /* 0x000fe20000000048 */
[----:B-1----:R-:W-:-:S04]  /*16b0*/  IMAD.U32 R19, RZ, RZ, UR12 ;  /* 0x0000000cff137e24 */ /* 0x002fc8000f8e00ff */
[----:B------:R-:W-:-:S04]  /*16c0*/  IMAD.WIDE R18, R19, 0x2, R62 ;  /* 0x0000000213127825 */ /* 0x000fc800078e023e */
[----:B------:R-:W-:Y:S01]  /*16d0*/  IMAD.WIDE R20, R21, 0x2, R62 ;  /* 0x0000000215147825 */ /* 0x000fe200078e023e */
[----:B------:R1:W3:Y:S01]  /*16e0*/  @P0 LDG.E.U16 R74, [R18.64] ;  /* 0x00000008124a0981 */ /* 0x0002e2000c1e1500 */
[----:B------:R-:W-:-:S03]  /*16f0*/  ISETP.GT.AND P0, PT, R2, 0x1e, PT ;  /* 0x0000001e0200780c */ /* 0x000fc60003f04270 */
[----:B------:R0:W3:Y:S01]  /*1700*/  @P1 LDG.E.U16 R72, [R20.64] ;  /* 0x0000000814481981 */ /* 0x0000e2000c1e1500 */
[----:B------:R-:W-:Y:S01]  /*1710*/  PRMT R75, RZ, 0x7610, R75 ;  /* 0x00007610ff4b7816 */ /* 0x000fe2000000004b */
[----:B0-----:R-:W-:-:S04]  /*1720*/  IMAD.U32 R21, RZ, RZ, UR11 ;  /* 0x0000000bff157e24 */ /* 0x001fc8000f8e00ff */
[----:B------:R-:W-:-:S05]  /*1730*/  IMAD.WIDE R20, R21, 0x2, R62 ;  /* 0x0000000215147825 */ /* 0x000fca00078e023e */
[----:B------:R0:W3:Y:S01]  /*1740*/  @P0 LDG.E.U16 R75, [R20.64] ;  /* 0x00000008144b0981 */ /* 0x0000e2000c1e1500 */
[----:B------:R-:W-:Y:S02]  /*1750*/  ISETP.GT.AND P0, PT, R2, RZ, PT ;  /* 0x000000ff0200720c */ /* 0x000fe40003f04270 */
[----:B-1----:R-:W-:-:S11]  /*1760*/  PRMT R18, RZ, 0x7610, R18 ;  /* 0x00007610ff127816 */ /* 0x002fd60000000012 */
[----:B------:R-:W3:Y:S01]  /*1770*/  @P0 LDG.E.U16 R18, [R62.64] ;  /* 0x000000083e120981 */ /* 0x000ee2000c1e1500 */
[----:B------:R-:W-:Y:S01]  /*1780*/  ISETP.GT.AND P1, PT, R2, 0x1f, PT ;  /* 0x0000001f0200780c */ /* 0x000fe20003f24270 */
[----:B------:R-:W-:Y:S01]  /*1790*/  IMAD.U32 R17, RZ, RZ, UR10 ;  /* 0x0000000aff117e24 */ /* 0x000fe2000f8e00ff */
[----:B------:R-:W-:-:S03]  /*17a0*/  PRMT R77, RZ, 0x7610, R77 ;  /* 0x00007610ff4d7816 */ /* 0x000fc6000000004d */
[----:B------:R-:W-:-:S08]  /*17b0*/  IMAD.WIDE R16, R17, 0x2, R62 ;  /* 0x0000000211107825 */ /* 0x000fd000078e023e */
[----:B------:R1:W4:Y:S04]  /*17c0*/  @P1 LDG.E.U16 R77, [R16.64] ;  /* 0x00000008104d1981 */ /* 0x000328000c1e1500 */
[----:B------:R-:W-:Y:S01]  /*17d0*/  BAR.SYNC.DEFER_BLOCKING 0x0 ;  /* 0x0000000000007b1d */ /* 0x000fe20000010000 */
[----:B------:R-:W-:Y:S02]  /*17e0*/  ISETP.GE.AND P0, PT, R51, R2, PT ;  /* 0x000000023300720c */ /* 0x000fe40003f06270 */
[----:B0-----:R-:W-:-:S03]  /*17f0*/  PRMT R21, RZ, 0x7610, R21 ;  /* 0x00007610ff157816 */ /* 0x001fc60000000015 */
[----:B--2---:R0:W-:Y:S02]  /*1800*/  STS.U16 [R49+0x1000], R64 ;  /* 0x0010004031007388 */ /* 0x0041e40000000400 */
[--C-:B0-----:R-:W-:Y:S01]  /*1810*/  IMAD.MOV.U32 R64, RZ, RZ, R76.reuse ;  /* 0x000000ffff407224 */ /* 0x101fe200078e004c */
[----:B------:R-:W-:-:S03]  /*1820*/  PRMT R76, RZ, 0x7610, R76 ;  /* 0x00007610ff4c7816 */ /* 0x000fc6000000004c */
[----:B-1----:R-:W-:-:S05]  /*1830*/  IMAD.WIDE R16, R53, 0x2, R64 ;  /* 0x0000000235107825 */ /* 0x002fca00078e0240 */
[----:B------:R-:W2:Y:S04]  /*1840*/  @!P0 LDG.E.U16 R21, [R16.64] ;  /* 0x0000000810158981 */ /* 0x000ea8000c1e1500 */
[----:B---3--:R0:W-:Y:S02]  /*1850*/  STS.U16 [R49], R18 ;  /* 0x0000001231007388 */ /* 0x0081e40000000400 */
[----:B0-----:R-:W-:-:S05]  /*1860*/  IMAD.WIDE R18, R50, 0x2, R64 ;  /* 0x0000000232127825 */ /* 0x001fca00078e0240 */
[----:B------:R-:W3:Y:S04]  /*1870*/  @!P0 LDG.E.U16 R76, [R18.64] ;  /* 0x00000008124c8981 */ /* 0x000ee8000c1e1500 */
[----:B------:R-:W-:Y:S04]  /*1880*/  STS.U16 [R49+0x2000], R26 ;  /* 0x0020001a31007388 */ /* 0x000fe80000000400 */
        /* <DEDUP_REMOVED lines=9> */
[----:B----4-:R-:W-:Y:S04]  /*1920*/  STS.U16 [R57+0x600], R10 ;  /* 0x0006000a39007388 */ /* 0x010fe80000000400 */
        /* <DEDUP_REMOVED lines=8> */
[----:B-----5:R-:W-:Y:S04]  /*19b0*/  STS.U16 [R59+0x1a00], R24 ;  /* 0x001a00183b007388 */ /* 0x020fe80000000400 */
        /* <DEDUP_REMOVED lines=10> */
[----:B--2---:R-:W-:Y:S01]  /*1a60*/  STS.U16 [R54+0x4200], R21 ;  /* 0x0042001536007388 */ /* 0x004fe20000000400 */
[----:B------:R-:W-:-:S06]  /*1a70*/  UIADD3 UR4, UR4, -0x1, URZ ;  /* 0xffffffff04047890 */ /* 0x000fcc000fffe03f */
[----:B------:R-:W-:Y:S02]  /*1a80*/  ISETP.NE.U32.AND P0, PT, RZ, UR4, PT ;  /* 0x00000004ff007c0c */ /* 0x000fe4000bf05070 */
[----:B------:R-:W-:Y:S01]  /*1a90*/  IADD3 R2, R2, -0x20, RZ ;  /* 0xffffffe002027810 */ /* 0x000fe20007ffe0ff */
[----:B---3--:R-:W-:Y:S04]  /*1aa0*/  STS.U16 [R54+0x4000], R76 ;  /* 0x0040004c36007388 */ /* 0x008fe80000000400 */
[----:B------:R-:W-:Y:S06]  /*1ab0*/  BAR.SYNC.DEFER_BLOCKING 0x0 ;  /* 0x0000000000007b1d */ /* 0x000fec0000010000 */
[----:B------:R-:W-:Y:S04]  /*1ac0*/  LDSM.16.MT88.4 R44, [R48] ;  /* 0x00000000302c783b */ /* 0x000fe80000004200 */
[----:B------:R-:W0:Y:S04]  /*1ad0*/  LDSM.16.M88.4 R8, [R7+0x4000] ;  /* 0x004000000708783b */ /* 0x000e280000000200 */
[----:B------:R-:W1:Y:S04]  /*1ae0*/  LDSM.16.MT88.4 R20, [R48+0x100] ;  /* 0x000100003014783b */ /* 0x000e680000004200 */
[----:B------:R-:W2:Y:S04]  /*1af0*/  LDSM.16.M88.4 R24, [R7+0x4200] ;  /* 0x004200000718783b */ /* 0x000ea80000000200 */
[----:B------:R-:W3:Y:S04]  /*1b00*/  LDSM.16.MT88.4 R16, [R48+0x2000] ;  /* 0x002000003010783b */ /* 0x000ee80000004200 */
[----:B------:R-:W4:Y:S01]  /*1b10*/  LDSM.16.MT88.4 R12, [R48+0x2100] ;  /* 0x00210000300c783b */ /* 0x000f220000004200 */
[-C--:B0-----:R-:W-:Y:S08]  /*1b20*/  HMMA.16816.F32.BF16 R40, R44, R8.reuse, R40 ;  /* 0x000000082c28723c */ /* 0x081ff00000041828 */
[----:B-1----:R-:W-:Y:S08]  /*1b30*/  HMMA.16816.F32.BF16 R32, R20, R8, R32 ;  /* 0x000000081420723c */ /* 0x002ff00000041820 */
[-C--:B--2---:R-:W-:Y:S08]  /*1b40*/  HMMA.16816.F32.BF16 R36, R44, R24.reuse, R36 ;  /* 0x000000182c24723c */ /* 0x084ff00000041824 */
[----:B------:R-:W-:Y:S01]  /*1b50*/  HMMA.16816.F32.BF16 R28, R20, R24, R28 ;  /* 0x00000018141c723c */ /* 0x000fe2000004181c */
[----:B------:R-:W-:-:S04]  /*1b60*/  IMAD.U32 R9, RZ, RZ, UR7 ;  /* 0x00000007ff097e24 */ /* 0x000fc8000f8e00ff */
[----:B------:R-:W-:-:S03]  /*1b70*/  IMAD.WIDE R64, R9, 0x2, R64 ;  /* 0x0000000209407825 */ /* 0x000fc600078e0240 */
[----:B---3--:R-:W-:Y:S01]  /*1b80*/  HMMA.16816.F32.BF16 R40, R16, R10, R40 ;  /* 0x0000000a1028723c */ /* 0x008fe20000041828 */
[----:B------:R-:W-:-:S07]  /*1b90*/  IMAD.MOV.U32 R76, RZ, RZ, R64 ;  /* 0x000000ffff4c7224 */ /* 0x000fce00078e0040 */
[----:B----4-:R-:W-:Y:S07]  /*1ba0*/  HMMA.16816.F32.BF16 R32, R12, R10, R32 ;  /* 0x0000000a0c20723c */ /* 0x010fee0000041820 */
[----:B------:R-:W-:Y:S01]  /*1bb0*/  IMAD.U32 R11, RZ, RZ, UR39 ;  /* 0x00000027ff0b7e24 */ /* 0x000fe2000f8e00ff */
[----:B------:R-:W-:Y:S03]  /*1bc0*/  HMMA.16816.F32.BF16 R36, R16, R26, R36 ;  /* 0x0000001a1024723c */ /* 0x000fe60000041824 */
[----:B------:R-:W-:-:S05]  /*1bd0*/  IMAD.WIDE R62, R11, 0x2, R62 ;  /* 0x000000020b3e7825 */ /* 0x000fca00078e023e */
[----:B------:R-:W-:Y:S01]  /*1be0*/  HMMA.16816.F32.BF16 R28, R12, R26, R28 ;  /* 0x0000001a0c1c723c */ /* 0x000fe2000004181c */
[----:B------:R-:W-:Y:S07]  /*1bf0*/  @P0 BRA `(.L_x_2) ;  /* 0xfffff1f000000947 */ /* 0x000fee000383ffff */
[----:B------:R-:W-:-:S15]  /*1c00*/  NOP ;  /* 0x0000000000007918 */ /* 0x000fde0000000000 */
[----:B------:R-:W-:-:S01]  /*1c10*/  NOP ;  /* 0x0000000000007918 */ /* 0x000fc20000000000 */
[----:B------:R-:W-:Y:S02]  /*1c20*/  F2FP.BF16.PACK_AB R31, R31, R30 ;  /* 0x0000001e1f1f723e */ /* 0x000fe400000010ff */
[----:B------:R-:W-:Y:S02]  /*1c30*/  F2FP.BF16.PACK_AB R39, R39, R38 ;  /* 0x000000262727723e */ /* 0x000fe400000010ff */
[----:B------:R-:W-:Y:S02]  /*1c40*/  F2FP.BF16.PACK_AB R29, R29, R28 ;  /* 0x0000001c1d1d723e */ /* 0x000fe400000010ff */
[----:B------:R-:W-:Y:S02]  /*1c50*/  F2FP.BF16.PACK_AB R37, R37, R36 ;  /* 0x000000242525723e */ /* 0x000fe400000010ff */
[----:B------:R-:W-:Y:S02]  /*1c60*/  F2FP.BF16.PACK_AB R30, R35, R34 ;  /* 0x00000022231e723e */ /* 0x000fe400000010ff */
[----:B------:R-:W-:-:S02]  /*1c70*/  F2FP.BF16.PACK_AB R38, R43, R42 ;  /* 0x0000002a2b26723e */ /* 0x000fc400000010ff */
[----:B------:R-:W-:Y:S02]  /*1c80*/  F2FP.BF16.PACK_AB R28, R33, R32 ;  /* 0x00000020211c723e */ /* 0x000fe400000010ff */
[----:B------:R-:W-:Y:S02]  /*1c90*/  F2FP.BF16.PACK_AB R36, R41, R40 ;  /* 0x000000282924723e */ /* 0x000fe400000010ff */
.L_x_1:
[----:B------:R-:W-:Y:S01]  /*1ca0*/  BAR.SYNC.DEFER_BLOCKING 0x0 ;  /* 0x0000000000007b1d */ /* 0x000fe20000010000 */
[----:B------:R-:W-:Y:S01]  /*1cb0*/  LOP3.LUT R2, R6, 0x78, RZ, 0xc0, !PT ;  /* 0x0000007806027812 */ /* 0x000fe200078ec0ff */
[----:B------:R-:W-:Y:S01]  /*1cc0*/  IMAD.SHL.U32 R7, R0, 0x20, RZ ;  /* 0x0000002000077824 */ /* 0x000fe200078e00ff */
[----:B------:R-:W-:Y:S02]  /*1cd0*/  SHF.R.S32.HI R8, RZ, 0x4, R0 ;  /* 0x00000004ff087819 */ /* 0x000fe40000011400 */
[----:B------:R-:W-:Y:S01]  /*1ce0*/  LOP3.LUT R6, R6, 0x780, RZ, 0xc0, !PT ;  /* 0x0000078006067812 */ /* 0x000fe200078ec0ff */
[----:B------:R-:W-:Y:S01]  /*1cf0*/  IMAD R3, R3, 0x4, R2 ;  /* 0x0000000403037824 */ /* 0x000fe200078e0202 */
[----:B------:R-:W-:Y:S02]  /*1d00*/  LOP3.LUT R2, R0, 0xc, RZ, 0xc0, !PT ;  /* 0x0000000c00027812 */ /* 0x000fe400078ec0ff */
[----:B------:R-:W-:-:S02]  /*1d10*/  SGXT R0, R8, 0x1 ;  /* 0x000000010800781a */ /* 0x000fc40000000200 */
[----:B------:R-:W-:Y:S02]  /*1d20*/  LOP3.LUT R7, R7, 0x60, RZ, 0xc0, !PT ;  /* 0x0000006007077812 */ /* 0x000fe400078ec0ff */
[----:B------:R-:W-:Y:S02]  /*1d30*/  LOP3.LUT R10, R3, 0x808, R0, 0x78, !PT ;  /* 0x00000808030a7812 */ /* 0x000fe400078e7800 */
[----:B------:R-:W-:Y:S01]  /*1d40*/  ISETP.GE.AND P0, PT, R5, c[0x0][0x178], PT ;  /* 0x00005e0005007a0c */ /* 0x000fe20003f06270 */
[----:B------:R-:W-:Y:S01]  /*1d50*/  IMAD R7, R2, 0x200, R7 ;  /* 0x0000020002077824 */ /* 0x000fe200078e0207 */
[----:B------:R-:W-:Y:S02]  /*1d60*/  LOP3.LUT R11, R10, 0x10, RZ, 0x3c, !PT ;  /* 0x000000100a0b7812 */ /* 0x000fe400078e3cff */
[----:B------:R-:W-:Y:S01]  /*1d70*/  IADD3 R0, R4, 0x2, RZ ;  /* 0x0000000204007810 */ /* 0x000fe20007ffe0ff */
[----:B------:R-:W-:Y:S01]  /*1d80*/  IMAD.IADD R7, R6, 0x1, R7 ;  /* 0x0000000106077824 */ /* 0x000fe200078e0207 */
[----:B------:R-:W-:-:S02]  /*1d90*/  IADD3 R6, R4, 0x1, RZ ;  /* 0x0000000104067810 */ /* 0x000fc40007ffe0ff */
[----:B------:R-:W-:Y:S01]  /*1da0*/  ISETP.LT.AND P3, PT, R0, c[0x0][0x17c], !P0 ;  /* 0x00005f0000007a0c */ /* 0x000fe20004761270 */
[----:B------:R-:W-:Y:S01]  /*1db0*/  STS.64 [R10], R36 ;  /* 0x000000240a007388 */ /* 0x000fe20000000a00 */
[----:B------:R-:W-:Y:S01]  /*1dc0*/  IMAD R15, R2, 0x2, R7 ;  /* 0x00000002020f7824 */ /* 0x000fe200078e0207 */
[----:B------:R-:W-:Y:S01]  /*1dd0*/  ISETP.LT.AND P4, PT, R6, c[0x0][0x17c], !P0 ;  /* 0x00005f0006007a0c */ /* 0x000fe20004781270 */
[----:B------:R-:W-:Y:S01]  /*1de0*/  IMAD R7, R5, c[0x0][0x194], RZ ;  /* 0x0000650005077a24 */ /* 0x000fe200078e02ff */
[----:B------:R0:W-:Y:S01]  /*1df0*/  STS.64 [R10+0x400], R28 ;  /* 0x0004001c0a007388 */ /* 0x0001e20000000a00 */
[----:B------:R-:W-:Y:S02]  /*1e00*/  IADD3 R0, R4, 0x3, RZ ;  /* 0x0000000304007810 */ /* 0x000fe40007ffe0ff */
[C---:B------:R-:W-:Y:S01]  /*1e10*/  LOP3.LUT R2, R15.reuse, 0x8, RZ, 0x3c, !PT ;  /* 0x000000080f027812 */ /* 0x040fe200078e3cff */
[----:B------:R-:W-:Y:S01]  /*1e20*/  STS.64 [R11+0x1000], R38 ;  /* 0x001000260b007388 */ /* 0x000fe20000000a00 */
[----:B------:R-:W-:-:S02]  /*1e30*/  LOP3.LUT R6, R15, 0x10, RZ, 0x3c, !PT ;  /* 0x000000100f067812 */ /* 0x000fc400078e3cff */
[C---:B------:R-:W-:Y:S01]  /*1e40*/  LEA R5, P1, R7.reuse, c[0x0][0x170], 0x1 ;  /* 0x00005c0007057a11 */ /* 0x040fe200078208ff */
[----:B------:R1:W-:Y:S04]  /*1e50*/  STS.64 [R11+0x1400], R30 ;  /* 0x0014001e0b007388 */ /* 0x0003e80000000a00 */
[----:B------:R-:W-:Y:S01]  /*1e60*/  BAR.SYNC.DEFER_BLOCKING 0x0 ;  /* 0x0000000000007b1d */ /* 0x000fe20000010000 */
[C---:B0-----:R-:W-:Y:S01]  /*1e70*/  IMAD R10, R4.reuse, c[0x0][0x198], RZ ;  /* 0x00006600040a7a24 */ /* 0x041fe200078e02ff */
[----:B------:R-:W-:Y:S02]  /*1e80*/  ISETP.LT.AND P5, PT, R4, c[0x0][0x17c], !P0 ;  /* 0x00005f0004007a0c */ /* 0x000fe400047a1270 */
[----:B------:R-:W-:Y:S02]  /*1e90*/  ISETP.LT.AND P2, PT, R0, c[0x0][0x17c], !P0 ;  /* 0x00005f0000007a0c */ /* 0x000fe40004741270 */
[----:B------:R-:W-:-:S02]  /*1ea0*/  LEA.HI.X.SX32 R0, R7, c[0x0][0x174], 0x1, P1 ;  /* 0x00005d0007007a11 */ /* 0x000fc400008f0eff */
[----:B------:R-:W-:Y:S02]  /*1eb0*/  LEA R12, P1, R10, R5, 0x1 ;  /* 0x000000050a0c7211 */ /* 0x000fe400078208ff */
[----:B------:R-:W-:Y:S02]  /*1ec0*/  IADD3 R14, R4, 0x4, RZ ;  /* 0x00000004040e7810 */ /* 0x000fe40007ffe0ff */
[C---:B-1----:R-:W-:Y:S02]  /*1ed0*/  IADD3 R11, R10.reuse, c[0x0][0x198], RZ ;  /* 0x000066000a0b7a10 */ /* 0x042fe40007ffe0ff */
[----:B------:R-:W-:Y:S02]  /*1ee0*/  LEA.HI.X.SX32 R13, R10, R0, 0x1, P1 ;  /* 0x000000000a0d7211 */ /* 0x000fe400008f0eff */
[----:B------:R-:W-:Y:S02]  /*1ef0*/  ISETP.LT.AND P1, PT, R14, c[0x0][0x17c], !P0 ;  /* 0x00005f000e007a0c */ /* 0x000fe40004721270 */
[----:B------:R-:W-:-:S02]  /*1f00*/  IADD3 R10, R4, 0x5, RZ ;  /* 0x00000005040a7810 */ /* 0x000fc40007ffe0ff */
[----:B------:R-:W-:Y:S02]  /*1f10*/  LEA R14, P6, R11, R5, 0x1 ;  /* 0x000000050b0e7211 */ /* 0x000fe400078c08ff */
[----:B------:R-:W-:Y:S01]  /*1f20*/  LOP3.LUT R21, R15, 0x18, RZ, 0x3c, !PT ;  /* 0x000000180f157812 */ /* 0x000fe200078e3cff */
[----:B------:R0:W1:Y:S01]  /*1f30*/  LDS.64 R8, [R15] ;  /* 0x000000000f087984 */ /* 0x0000620000000a00 */
[----:B------:R-:W-:Y:S02]  /*1f40*/  IADD3 R17, R11, c[0x0][0x198], RZ ;  /* 0x000066000b117a10 */ /* 0x000fe40007ffe0ff */
[----:B------:R-:W-:Y:S01]  /*1f50*/  IADD3 R18, R4, 0x6, RZ ;  /* 0x0000000604127810 */ /* 0x000fe20007ffe0ff */
[----:B------:R-:W2:Y:S01]  /*1f60*/  LDS.64 R2, [R2] ;  /* 0x0000000002027984 */ /* 0x000ea20000000a00 */
[----:B------:R-:W-:-:S03]  /*1f70*/  IADD3 R19, R17, c[0x0][0x198], RZ ;  /* 0x0000660011137a10 */ /* 0x000fc60007ffe0ff */
[----:B------:R-:W3:Y:S01]  /*1f80*/  LDS.64 R6, [R6] ;  /* 0x0000000006067984 */ /* 0x000ee20000000a00 */
[-C--:B0-----:R-:W-:Y:S02]  /*1f90*/  LEA.HI.X.SX32 R15, R11, R0.reuse, 0x1, P6 ;  /* 0x000000000b0f7211 */ /* 0x081fe400030f0eff */
[----:B------:R-:W-:Y:S02]  /*1fa0*/  LEA R16, P6, R17, R5, 0x1 ;  /* 0x0000000511107211 */ /* 0x000fe400078c08ff */
[----:B------:R-:W-:Y:S02]  /*1fb0*/  IADD3 R20, R19, c[0x0][0x198], RZ ;  /* 0x0000660013147a10 */ /* 0x000fe40007ffe0ff */
[----:B------:R-:W-:Y:S01]  /*1fc0*/  LEA.HI.X.SX32 R17, R17, R0, 0x1, P6 ;  /* 0x0000000011117211 */ /* 0x000fe200030f0eff */
[----:B-1----:R0:W-:Y:S01]  /*1fd0*/  @P5 STG.E.U16 [R12.64], R8 ;  /* 0x000000080c005986 */ /* 0x0021e2000c101508 */
[----:B------:R-:W-:-:S03]  /*1fe0*/  ISETP.LT.AND P5, PT, R10, c[0x0][0x17c], !P0 ;  /* 0x00005f000a007a0c */ /* 0x000fc600047a1270 */
[----:B------:R-:W1:Y:S01]  /*1ff0*/  LDS.64 R10, [R21] ;  /* 0x00000000150a7984 */ /* 0x000e620000000a00 */
[----:B0-----:R-:W-:Y:S02]  /*2000*/  PRMT R13, R8, 0x7632, R13 ;  /* 0x00007632080d7816 */ /* 0x001fe4000000000d */
[----:B------:R-:W-:Y:S02]  /*2010*/  LEA R12, P6, R19, R5, 0x1 ;  /* 0x00000005130c7211 */ /* 0x000fe400078c08ff */
[----:B------:R-:W-:Y:S01]  /*2020*/  IADD3 R8, R4, 0x7, RZ ;  /* 0x0000000704087810 */ /* 0x000fe20007ffe0ff */
[----:B------:R0:W-:Y:S01]  /*2030*/  @P4 STG.E.U16 [R14.64], R13 ;  /* 0x0000000d0e004986 */ /* 0x0001e2000c101508 */
[----:B------:R-:W-:-:S03]  /*2040*/  ISETP.LT.AND P4, PT, R18, c[0x0][0x17c], !P0 ;  /* 0x00005f0012007a0c */ /* 0x000fc60004781270 */
[----:B--2---:R2:W-:Y:S01]  /*2050*/  @P3 STG.E.U16 [R16.64], R2 ;  /* 0x0000000210003986 */ /* 0x0045e2000c101508 */
[----:B------:R-:W-:Y:S02]  /*2060*/  ISETP.LT.AND P3, PT, R8, c[0x0][0x17c], !P0 ;  /* 0x00005f0008007a0c */ /* 0x000fe40004761270 */
[----:B------:R-:W-:Y:S02]  /*2070*/  IADD3 R8, R4, 0x8, RZ ;  /* 0x0000000804087810 */ /* 0x000fe40007ffe0ff */
[----:B0-----:R-:W-:Y:S02]  /*2080*/  LEA.HI.X.SX32 R13, R19, R0, 0x1, P6 ;  /* 0x00000000130d7211 */ /* 0x001fe400030f0eff */
[----:B------:R-:W-:Y:S02]  /*2090*/  LEA R18, P6, R20, R5, 0x1 ;  /* 0x0000000514127211 */ /* 0x000fe400078c08ff */
[----:B--2---:R-:W-:Y:S02]  /*20a0*/  PRMT R17, R2, 0x7632, R17 ;  /* 0x0000763202117816 */ /* 0x004fe40000000011 */
[----:B------:R-:W-:-:S02]  /*20b0*/  IADD3 R15, R20, c[0x0][0x198], RZ ;  /* 0x00006600140f7a10 */ /* 0x000fc40007ffe0ff */
[-C--:B------:R-:W-:Y:S01]  /*20c0*/  LEA.HI.X.SX32 R19, R20, R0.reuse, 0x1, P6 ;  /* 0x0000000014137211 */ /* 0x080fe200030f0eff */
[----:B------:R0:W-:Y:S01]  /*20d0*/  @P2 STG.E.U16 [R12.64], R17 ;  /* 0x000000110c002986 */ /* 0x0001e2000c101508 */
[----:B------:R-:W-:Y:S02]  /*20e0*/  ISETP.LT.AND P2, PT, R8, c[0x0][0x17c], !P0 ;  /* 0x00005f0008007a0c */ /* 0x000fe40004741270 */
[C---:B------:R-:W-:Y:S01]  /*20f0*/  LEA R14, P6, R15.reuse, R5, 0x1 ;  /* 0x000000050f0e7211 */ /* 0x040fe200078c08ff */
[----:B---3--:R2:W-:Y:S01]  /*2100*/  @P1 STG.E.U16 [R18.64], R6 ;  /* 0x0000000612001986 */ /* 0x0085e2000c101508 */
[C---:B------:R-:W-:Y:S02]  /*2110*/  IADD3 R8, R15.reuse, c[0x0][0x198], RZ ;  /* 0x000066000f087a10 */ /* 0x040fe40007ffe0ff */
[----:B------:R-:W-:Y:S02]  /*2120*/  IADD3 R2, R4, 0x9, RZ ;  /* 0x0000000904027810 */ /* 0x000fe40007ffe0ff */
[----:B------:R-:W-:-:S02]  /*2130*/  LEA.HI.X.SX32 R15, R15, R0, 0x1, P6 ;  /* 0x000000000f0f7211 */ /* 0x000fc400030f0eff */
[CC--:B------:R-:W-:Y:S02]  /*2140*/  LEA R16, P6, R8.reuse, R5.reuse, 0x1 ;  /* 0x0000000508107211 */ /* 0x0c0fe400078c08ff */
[----:B0-----:R-:W-:Y:S02]  /*2150*/  IADD3 R13, R8, c[0x0][0x198], RZ ;  /* 0x00006600080d7a10 */ /* 0x001fe40007ffe0ff */
[----:B------:R-:W-:Y:S02]  /*2160*/  ISETP.LT.AND P1, PT, R2, c[0x0][0x17c], !P0 ;  /* 0x00005f0002007a0c */ /* 0x000fe40004721270 */
[----:B--2---:R-:W-:Y:S02]  /*2170*/  PRMT R19, R6, 0x7632, R19 ;  /* 0x0000763206137816 */ /* 0x004fe40000000013 */
[----:B------:R-:W-:Y:S02]  /*2180*/  IADD3 R2, R4, 0xa, RZ ;  /* 0x0000000a04027810 */ /* 0x000fe40007ffe0ff */
[----:B------:R-:W-:Y:S01]  /*2190*/  LEA.HI.X.SX32 R17, R8, R0, 0x1, P6 ;  /* 0x0000000008117211 */ /* 0x000fe200030f0eff */
[----:B------:R0:W-:Y:S01]  /*21a0*/  @P5 STG.E.U16 [R14.64], R19 ;  /* 0x000000130e005986 */ /* 0x0001e2000c101508 */
[----:B------:R-:W-:-:S02]  /*21b0*/  LEA R12, P6, R13, R5, 0x1 ;  /* 0x000000050d0c7211 */ /* 0x000fc400078c08ff */
[C---:B------:R-:W-:Y:S01]  /*21c0*/  IADD3 R6, R13.reuse, c[0x0][0x198], RZ ;  /* 0x000066000d067a10 */ /* 0x040fe20007ffe0ff */
[----:B-1----:R-:W-:Y:S01]  /*21d0*/  @P4 STG.E.U16 [R16.64], R10 ;  /* 0x0000000a10004986 */ /* 0x002fe2000c101508 */
[----:B------:R-:W-:Y:S02]  /*21e0*/  ISETP.LT.AND P5, PT, R2, c[0x0][0x17c], !P0 ;  /* 0x00005f0002007a0c */ /* 0x000fe400047a1270 */
[----:B------:R-:W-:Y:S02]  /*21f0*/  IADD3 R2, R4, 0xb, RZ ;  /* 0x0000000b04027810 */ /* 0x000fe40007ffe0ff */
[----:B------:R-:W-:Y:S02]  /*2200*/  LEA.HI.X.SX32 R13, R13, R0, 0x1, P6 ;  /* 0x000000000d0d7211 */ /* 0x000fe400030f0eff */
[C---:B------:R-:W-:Y:S02]  /*2210*/  LEA R18, P6, R6.reuse, R5, 0x1 ;  /* 0x0000000506127211 */ /* 0x040fe400078c08ff */
[----:B------:R-:W-:-:S02]  /*2220*/  IADD3 R8, R6, c[0x0][0x198], RZ ;  /* 0x0000660006087a10 */ /* 0x000fc40007ffe0ff */
[----:B0-----:R-:W-:Y:S02]  /*2230*/  PRMT R15, R10, 0x7632, R15 ;  /* 0x000076320a0f7816 */ /* 0x001fe4000000000f */
[----:B------:R-:W-:Y:S02]  /*2240*/  ISETP.LT.AND P4, PT, R2, c[0x0][0x17c], !P0 ;  /* 0x00005f0002007a0c */ /* 0x000fe40004781270 */
[----:B------:R-:W-:Y:S01]  /*2250*/  IADD3 R2, R4, 0xc, RZ ;  /* 0x0000000c04027810 */ /* 0x000fe20007ffe0ff */
[----:B------:R0:W-:Y:S01]  /*2260*/  @P3 STG.E.U16 [R12.64], R15 ;  /* 0x0000000f0c003986 */ /* 0x0001e2000c101508 */
[----:B------:R-:W-:Y:S02]  /*2270*/  LEA.HI.X.SX32 R19, R6, R0, 0x1, P6 ;  /* 0x0000000006137211 */ /* 0x000fe400030f0eff */
[C---:B------:R-:W-:Y:S02]  /*2280*/  LEA R14, P6, R8.reuse, R5, 0x1 ;  /* 0x00000005080e7211 */ /* 0x040fe400078c08ff */
[----:B------:R-:W-:Y:S01]  /*2290*/  IADD3 R6, R8, c[0x0][0x198], RZ ;  /* 0x0000660008067a10 */ /* 0x000fe20007ffe0ff */
[----:B------:R1:W-:Y:S01]  /*22a0*/  @P2 STG.E.U16 [R18.64], R9 ;  /* 0x0000000912002986 */ /* 0x0003e2000c101508 */
[----:B------:R-:W-:-:S02]  /*22b0*/  ISETP.LT.AND P3, PT, R2, c[0x0][0x17c], !P0 ;  /* 0x00005f0002007a0c */ /* 0x000fc40004761270 */
[----:B------:R-:W-:Y:S02]  /*22c0*/  IADD3 R2, R4, 0xd, RZ ;  /* 0x0000000d04027810 */ /* 0x000fe40007ffe0ff */
[----:B0-----:R-:W-:Y:S02]  /*22d0*/  LEA.HI.X.SX32 R15, R8, R0, 0x1, P6 ;  /* 0x00000000080f7211 */ /* 0x001fe400030f0eff */
[----:B------:R-:W-:Y:S02]  /*22e0*/  IADD3 R8, R6, c[0x0][0x198], RZ ;  /* 0x0000660006087a10 */ /* 0x000fe40007ffe0ff */
[----:B------:R-:W-:Y:S02]  /*22f0*/  ISETP.LT.AND P2, PT, R2, c[0x0][0x17c], !P0 ;  /* 0x00005f0002007a0c */ /* 0x000fe40004741270 */
[----:B------:R-:W-:Y:S02]  /*2300*/  PRMT R13, R9, 0x7632, R13 ;  /* 0x00007632090d7816 */ /* 0x000fe4000000000d */
[----:B------:R-:W-:-:S02]  /*2310*/  IADD3 R2, R8, c[0x0][0x198], RZ ;  /* 0x0000660008027a10 */ /* 0x000fc40007ffe0ff */
[-C--:B------:R-:W-:Y:S01]  /*2320*/  LEA R12, P6, R6, R5.reuse, 0x1 ;  /* 0x00000005060c7211 */ /* 0x080fe200078c08ff */
[----:B------:R0:W-:Y:S01]  /*2330*/  @P1 STG.E.U16 [R14.64], R13 ;  /* 0x0000000d0e001986 */ /* 0x0001e2000c101508 */
[----:B------:R-:W-:Y:S02]  /*2340*/  IADD3 R10, R2, c[0x0][0x198], RZ ;  /* 0x00006600020a7a10 */ /* 0x000fe40007ffe0ff */
[----:B------:R-:W-:Y:S02]  /*2350*/  LEA R16, P1, R8, R5, 0x1 ;  /* 0x0000000508107211 */ /* 0x000fe400078208ff */
[----:B------:R-:W-:Y:S02]  /*2360*/  IADD3 R22, R10, c[0x0][0x198], RZ ;  /* 0x000066000a167a10 */ /* 0x000fe40007ffe0ff */
[----:B------:R-:W-:Y:S02]  /*2370*/  LEA.HI.X.SX32 R17, R8, R0, 0x1, P1 ;  /* 0x0000000008117211 */ /* 0x000fe400008f0eff */
[----:B-1----:R-:W-:-:S02]  /*2380*/  IADD3 R18, R22, c[0x0][0x198], RZ ;  /* 0x0000660016127a10 */ /* 0x002fc40007ffe0ff */
[-C--:B0-----:R-:W-:Y:S02]  /*2390*/  LEA.HI.X.SX32 R13, R6, R0.reuse, 0x1, P6 ;  /* 0x00000000060d7211 */ /* 0x081fe400030f0eff */
[-C--:B------:R-:W-:Y:S02]  /*23a0*/  LEA R20, P6, R2, R5.reuse, 0x1 ;  /* 0x0000000502147211 */ /* 0x080fe400078c08ff */
[-C--:B------:R-:W-:Y:S01]  /*23b0*/  LEA R14, P1, R22, R5.reuse, 0x1 ;  /* 0x00000005160e7211 */ /* 0x080fe200078208ff */
[----:B------:R0:W-:Y:S01]  /*23c0*/  @P5 STG.E.U16 [R12.64], R3 ;  /* 0x000000030c005986 */ /* 0x0001e2000c101508 */
[----:B------:R-:W-:Y:S02]  /*23d0*/  LEA.HI.X.SX32 R21, R2, R0, 0x1, P6 ;  /* 0x0000000002157211 */ /* 0x000fe400030f0eff */
[----:B------:R-:W-:Y:S02]  /*23e0*/  LEA R8, P6, R10, R5, 0x1 ;  /* 0x000000050a087211 */ /* 0x000fe400078c08ff */
[----:B------:R-:W-:-:S02]  /*23f0*/  IADD3 R6, R4, 0xe, RZ ;  /* 0x0000000e04067810 */ /* 0x000fc40007ffe0ff */
[----:B------:R-:W-:Y:S02]  /*2400*/  IADD3 R2, R4, 0xf, RZ ;  /* 0x0000000f04027810 */ /* 0x000fe40007ffe0ff */
[-C--:B------:R-:W-:Y:S02]  /*2410*/  LEA.HI.X.SX32 R9, R10, R0.reuse, 0x1, P6 ;  /* 0x000000000a097211 */ /* 0x080fe400030f0eff */
[----:B------:R-:W-:Y:S02]  /*2420*/  LEA.HI.X.SX32 R15, R22, R0, 0x1, P1 ;  /* 0x00000000160f7211 */ /* 0x000fe400008f0eff */
[----:B------:R-:W-:Y:S02]  /*2430*/  LEA R4, P6, R18, R5, 0x1 ;  /* 0x0000000512047211 */ /* 0x000fe400078c08ff */
[----:B------:R-:W-:Y:S02]  /*2440*/  ISETP.LT.AND P1, PT, R6, c[0x0][0x17c], !P0 ;  /* 0x00005f0006007a0c */ /* 0x000fe40004721270 */
[----:B------:R-:W-:-:S02]  /*2450*/  ISETP.LT.AND P0, PT, R2, c[0x0][0x17c], !P0 ;  /* 0x00005f0002007a0c */ /* 0x000fc40004701270 */
[----:B------:R-:W-:Y:S02]  /*2460*/  LEA.HI.X.SX32 R5, R18, R0, 0x1, P6 ;  /* 0x0000000012057211 */ /* 0x000fe400030f0eff */
[----:B------:R-:W-:Y:S02]  /*2470*/  PRMT R0, R3, 0x7632, R0 ;  /* 0x0000763203007816 */ /* 0x000fe40000000000 */
[----:B------:R-:W-:-:S03]  /*2480*/  PRMT R2, R7, 0x7632, R2 ;  /* 0x0000763207027816 */ /* 0x000fc60000000002 */
[----:B------:R0:W-:Y:S04]  /*2490*/  @P4 STG.E.U16 [R16.64], R0 ;  /* 0x0000000010004986 */ /* 0x0001e8000c101508 */
[----:B------:R0:W-:Y:S04]  /*24a0*/  @P3 STG.E.U16 [R20.64], R7 ;  /* 0x0000000714003986 */ /* 0x0001e8000c101508 */
[----:B------:R0:W-:Y:S04]  /*24b0*/  @P2 STG.E.U16 [R8.64], R2 ;  /* 0x0000000208002986 */ /* 0x0001e8000c101508 */
[----:B------:R0:W-:Y:S01]  /*24c0*/  @P1 STG.E.U16 [R14.64], R11 ;  /* 0x0000000b0e001986 */ /* 0x0001e2000c101508 */
[----:B------:R-:W-:Y:S05]  /*24d0*/  @!P0 EXIT ;  /* 0x000000000000894d */ /* 0x000fea0003800000 */
[----:B0-----:R-:W-:-:S05]  /*24e0*/  PRMT R2, R11, 0x7632, R2 ;  /* 0x000076320b027816 */ /* 0x001fca0000000002 */
[----:B------:R-:W-:Y:S01]  /*24f0*/  STG.E.U16 [R4.64], R2 ;  /* 0x0000000204007986 */ /* 0x000fe2000c101508 */
[----:B------:R-:W-:Y:S05]  /*2500*/  EXIT ;  /* 0x000000000000794d */ /* 0x000fea0003800000 */
.L_x_3:
[----:B------:R-:W-:-:S00]  /*2510*/  BRA `(.L_x_3) ;  /* 0xfffffff000007947 */ /* 0x000fc0000383ffff */
[----:B------:R-:W-:-:S00]  /*2520*/  NOP ;  /* 0x0000000000007918 */ /* 0x000fc00000000000 */
        /* <DEDUP_REMOVED lines=13> */
.L_x_4:


//--------------------- .nv.shared.matmul_kernel  --------------------------
	.section	.nv.shared.matmul_kernel,"aw",@nobits
	.sectionflags	@""
	.align	16
